// auto-generated by cutlass_sweep.gemm — config: {"arch": "sm_90", "cluster_m": 1, "cluster_n": 2, "dtype": "tf32", "stages": 4, "tile_k": 128, "tile_m": 128, "tile_n": 64}
#include "cutlass/cutlass.h"
#include "cutlass/gemm/collective/collective_builder.hpp"
#include "cutlass/gemm/device/gemm_universal_adapter.h"
#include "cutlass/gemm/kernel/gemm_universal.hpp"
#include "cutlass/epilogue/collective/collective_builder.hpp"

using ElemA = cutlass::tfloat32_t;
using ElemB = cutlass::tfloat32_t;
using ElemCD = cutlass::tfloat32_t;
using Acc  = float;
using TileShape    = cute::Shape<cute::_128, cute::_64, cute::_128>;
using ClusterShape = cute::Shape<cute::_1, cute::_2, cute::_1>;

using CollectiveEpilogue = typename cutlass::epilogue::collective::CollectiveBuilder<
    cutlass::arch::Sm90, cutlass::arch::OpClassTensorOp,
    TileShape, ClusterShape,
    cutlass::epilogue::collective::EpilogueTileAuto,
    Acc, Acc,
    ElemCD, cutlass::layout::RowMajor, 128 / cutlass::sizeof_bits<ElemCD>::value,
    ElemCD, cutlass::layout::RowMajor, 128 / cutlass::sizeof_bits<ElemCD>::value,
    cutlass::epilogue::collective::EpilogueScheduleAuto
  >::CollectiveOp;

using CollectiveMainloop = typename cutlass::gemm::collective::CollectiveBuilder<
    cutlass::arch::Sm90, cutlass::arch::OpClassTensorOp,
    ElemA, cutlass::layout::RowMajor, 128 / cutlass::sizeof_bits<ElemA>::value,
    ElemB, cutlass::layout::ColumnMajor, 128 / cutlass::sizeof_bits<ElemB>::value,
    Acc,
    TileShape, ClusterShape,
    cutlass::gemm::collective::StageCount<4>,
    cutlass::gemm::collective::KernelScheduleAuto
  >::CollectiveOp;

using GemmKernel = cutlass::gemm::kernel::GemmUniversal<
    cute::Shape<int,int,int,int>,
    CollectiveMainloop,
    CollectiveEpilogue
>;
using Gemm = cutlass::gemm::device::GemmUniversalAdapter<GemmKernel>;

// Force the device kernel symbol into the cubin without needing a host main.
auto* _anchor = &cutlass::device_kernel<GemmKernel>;


// ===== COMPILED SASS (sm_90a) =====

	.target	sm_90a

	.elftype	@"ET_EXEC"


//--------------------- .note.nv.tkinfo           --------------------------
	.section	.note.nv.tkinfo,"",@"SHT_NOTE"
	.sectionflags	@"SHF_NOTE_NV_TKINFO"
	.tkinfo
        /*0018*/ 	.word	0x00000002
        /*0030*/ 	.string	""
        /*0030*/ 	.string	"ptxas"
        /*0030*/ 	.string	"Cuda compilation tools, release 13.0, V13.0.88"
        /*0030*/ 	.string	"Build cuda_13.0.r13.0/compiler.36424714_0"
        /*0030*/ 	.string	"-arch sm_90a -m 64 "



//--------------------- .note.nv.cuinfo           --------------------------
	.section	.note.nv.cuinfo,"",@"SHT_NOTE"
	.sectionflags	@"SHF_NOTE_NV_CUINFO"
        /*0018*/ 	.short	0x0002
        /*001a*/ 	.short	0x005a
        /*001c*/ 	.short	0x0082
	.zero		2


//--------------------- .nv.info                  --------------------------
	.section	.nv.info,"",@"SHT_CUDA_INFO"
	.align	4


	//----- nvinfo : EIATTR_REGCOUNT
	.align		4
        /*0000*/ 	.byte	0x04, 0x2f
        /*0002*/ 	.short	(.L_15 - .L_14)
	.align		4
.L_14:
        /*0004*/ 	.word	index@(_ZN7cutlass13device_kernelINS_4gemm6kernel13GemmUniversalIN4cute5tupleIJiiiiEEENS1_10collective13CollectiveMmaINS1_34MainloopSm90TmaGmmaWarpSpecializedILi4ENS5_IJNS4_1CILi1EEENSA_ILi2EEESB_EEENS1_35KernelTmaWarpSpecializedCooperativeEEENS5_IJNSA_ILi128EEENSA_ILi64EEESG_EEENS_10tfloat32_tENS5_IJlSB_lEEESJ_SK_NS4_8TiledMMAINS4_8MMA_AtomIJNS4_4SM904GMMA29MMA_64x64x8_F32TF32TF32_SS_TNILNSO_7ScaleInE1ELSQ_1EEEEEENS4_6LayoutINS5_IJSC_SB_SB_EEENS5_IJSB_NSA_ILi0EEESV_EEEEENS5_IJNS4_10UnderscoreESY_SY_EEEEENS4_23SM90_TMA_LOAD_MULTICASTENS4_14ComposedLayoutINS4_7SwizzleILi3ELi4ELi3EEENS4_18smem_ptr_flag_bitsILi32EEENST_INS5_IJNSA_ILi8EEENSA_ILi32EEEEEENS5_IJS18_SB_EEEEEEEvNS4_8identityENS4_13SM90_TMA_LOADES1C_vS1D_EENS_8epilogue10collective6detail29Sm90TmaWarpSpecializedAdapterINS1H_15DefaultEpilogueISJ_SK_SK_NS1G_6thread17LinearCombinationISJ_Li1EffLNS1L_9ScaleType4KindE0ELNS_15FloatRoundStyleE2ESJ_EENS1_15EpilogueDefaultEEEEEvvEEEEvNT_6ParamsE)
        /*0008*/ 	.word	0x000000a8


	//----- nvinfo : EIATTR_FRAME_SIZE
	.align		4
.L_15:
        /*000c*/ 	.byte	0x04, 0x11
        /*000e*/ 	.short	(.L_17 - .L_16)
	.align		4
.L_16:
        /*0010*/ 	.word	index@(_ZN7cutlass13device_kernelINS_4gemm6kernel13GemmUniversalIN4cute5tupleIJiiiiEEENS1_10collective13CollectiveMmaINS1_34MainloopSm90TmaGmmaWarpSpecializedILi4ENS5_IJNS4_1CILi1EEENSA_ILi2EEESB_EEENS1_35KernelTmaWarpSpecializedCooperativeEEENS5_IJNSA_ILi128EEENSA_ILi64EEESG_EEENS_10tfloat32_tENS5_IJlSB_lEEESJ_SK_NS4_8TiledMMAINS4_8MMA_AtomIJNS4_4SM904GMMA29MMA_64x64x8_F32TF32TF32_SS_TNILNSO_7ScaleInE1ELSQ_1EEEEEENS4_6LayoutINS5_IJSC_SB_SB_EEENS5_IJSB_NSA_ILi0EEESV_EEEEENS5_IJNS4_10UnderscoreESY_SY_EEEEENS4_23SM90_TMA_LOAD_MULTICASTENS4_14ComposedLayoutINS4_7SwizzleILi3ELi4ELi3EEENS4_18smem_ptr_flag_bitsILi32EEENST_INS5_IJNSA_ILi8EEENSA_ILi32EEEEEENS5_IJS18_SB_EEEEEEEvNS4_8identityENS4_13SM90_TMA_LOADES1C_vS1D_EENS_8epilogue10collective6detail29Sm90TmaWarpSpecializedAdapterINS1H_15DefaultEpilogueISJ_SK_SK_NS1G_6thread17LinearCombinationISJ_Li1EffLNS1L_9ScaleType4KindE0ELNS_15FloatRoundStyleE2ESJ_EENS1_15EpilogueDefaultEEEEEvvEEEEvNT_6ParamsE)
        /*0014*/ 	.word	0x00000000


	//----- nvinfo : EIATTR_MIN_STACK_SIZE
	.align		4
.L_17:
        /*0018*/ 	.byte	0x04, 0x12
        /*001a*/ 	.short	(.L_19 - .L_18)
	.align		4
.L_18:
        /*001c*/ 	.word	index@(_ZN7cutlass13device_kernelINS_4gemm6kernel13GemmUniversalIN4cute5tupleIJiiiiEEENS1_10collective13CollectiveMmaINS1_34MainloopSm90TmaGmmaWarpSpecializedILi4ENS5_IJNS4_1CILi1EEENSA_ILi2EEESB_EEENS1_35KernelTmaWarpSpecializedCooperativeEEENS5_IJNSA_ILi128EEENSA_ILi64EEESG_EEENS_10tfloat32_tENS5_IJlSB_lEEESJ_SK_NS4_8TiledMMAINS4_8MMA_AtomIJNS4_4SM904GMMA29MMA_64x64x8_F32TF32TF32_SS_TNILNSO_7ScaleInE1ELSQ_1EEEEEENS4_6LayoutINS5_IJSC_SB_SB_EEENS5_IJSB_NSA_ILi0EEESV_EEEEENS5_IJNS4_10UnderscoreESY_SY_EEEEENS4_23SM90_TMA_LOAD_MULTICASTENS4_14ComposedLayoutINS4_7SwizzleILi3ELi4ELi3EEENS4_18smem_ptr_flag_bitsILi32EEENST_INS5_IJNSA_ILi8EEENSA_ILi32EEEEEENS5_IJS18_SB_EEEEEEEvNS4_8identityENS4_13SM90_TMA_LOADES1C_vS1D_EENS_8epilogue10collective6detail29Sm90TmaWarpSpecializedAdapterINS1H_15DefaultEpilogueISJ_SK_SK_NS1G_6thread17LinearCombinationISJ_Li1EffLNS1L_9ScaleType4KindE0ELNS_15FloatRoundStyleE2ESJ_EENS1_15EpilogueDefaultEEEEEvvEEEEvNT_6ParamsE)
        /*0020*/ 	.word	0x00000000
.L_19:


//--------------------- .nv.compat                --------------------------
	.section	.nv.compat,"",@"SHT_CUDA_COMPAT_INFO"
	.align	4
        /*0000*/ 	.byte	0x02, 0x09, 0x01, 0x00, 0x02, 0x02, 0x04, 0x00, 0x02, 0x05, 0x05, 0x00, 0x03, 0x07, 0x01, 0x01
        /*0010*/ 	.byte	0x02, 0x03, 0x01, 0x00, 0x02, 0x06, 0x01, 0x00, 0x04, 0x0b, 0x08, 0x00, 0x00, 0x00, 0x00, 0x00
        /*0020*/ 	.byte	0x00, 0x00, 0x00, 0x00


//--------------------- .nv.info._ZN7cutlass13device_kernelINS_4gemm6kernel13GemmUniversalIN4cute5tupleIJiiiiEEENS1_10collective13CollectiveMmaINS1_34MainloopSm90TmaGmmaWarpSpecializedILi4ENS5_IJNS4_1CILi1EEENSA_ILi2EEESB_EEENS1_35KernelTmaWarpSpecializedCooperativeEEENS5_IJNSA_ILi128EEENSA_ILi64EEESG_EEENS_10tfloat32_tENS5_IJlSB_lEEESJ_SK_NS4_8TiledMMAINS4_8MMA_AtomIJNS4_4SM904GMMA29MMA_64x64x8_F32TF32TF32_SS_TNILNSO_7ScaleInE1ELSQ_1EEEEEENS4_6LayoutINS5_IJSC_SB_SB_EEENS5_IJSB_NSA_ILi0EEESV_EEEEENS5_IJNS4_10UnderscoreESY_SY_EEEEENS4_23SM90_TMA_LOAD_MULTICASTENS4_14ComposedLayoutINS4_7SwizzleILi3ELi4ELi3EEENS4_18smem_ptr_flag_bitsILi32EEENST_INS5_IJNSA_ILi8EEENSA_ILi32EEEEEENS5_IJS18_SB_EEEEEEEvNS4_8identityENS4_13SM90_TMA_LOADES1C_vS1D_EENS_8epilogue10collective6detail29Sm90TmaWarpSpecializedAdapterINS1H_15DefaultEpilogueISJ_SK_SK_NS1G_6thread17LinearCombinationISJ_Li1EffLNS1L_9ScaleType4KindE0ELNS_15FloatRoundStyleE2ESJ_EENS1_15EpilogueDefaultEEEEEvvEEEEvNT_6ParamsE --------------------------
	.section	.nv.info._ZN7cutlass13device_kernelINS_4gemm6kernel13GemmUniversalIN4cute5tupleIJiiiiEEENS1_10collective13CollectiveMmaINS1_34MainloopSm90TmaGmmaWarpSpecializedILi4ENS5_IJNS4_1CILi1EEENSA_ILi2EEESB_EEENS1_35KernelTmaWarpSpecializedCooperativeEEENS5_IJNSA_ILi128EEENSA_ILi64EEESG_EEENS_10tfloat32_tENS5_IJlSB_lEEESJ_SK_NS4_8TiledMMAINS4_8MMA_AtomIJNS4_4SM904GMMA29MMA_64x64x8_F32TF32TF32_SS_TNILNSO_7ScaleInE1ELSQ_1EEEEEENS4_6LayoutINS5_IJSC_SB_SB_EEENS5_IJSB_NSA_ILi0EEESV_EEEEENS5_IJNS4_10UnderscoreESY_SY_EEEEENS4_23SM90_TMA_LOAD_MULTICASTENS4_14ComposedLayoutINS4_7SwizzleILi3ELi4ELi3EEENS4_18smem_ptr_flag_bitsILi32EEENST_INS5_IJNSA_ILi8EEENSA_ILi32EEEEEENS5_IJS18_SB_EEEEEEEvNS4_8identityENS4_13SM90_TMA_LOADES1C_vS1D_EENS_8epilogue10collective6detail29Sm90TmaWarpSpecializedAdapterINS1H_15DefaultEpilogueISJ_SK_SK_NS1G_6thread17LinearCombinationISJ_Li1EffLNS1L_9ScaleType4KindE0ELNS_15FloatRoundStyleE2ESJ_EENS1_15EpilogueDefaultEEEEEvvEEEEvNT_6ParamsE,"",@"SHT_CUDA_INFO"
	.sectionflags	@""
	.align	4


	//----- nvinfo : EIATTR_CUDA_API_VERSION
	.align		4
        /*0000*/ 	.byte	0x04, 0x37
        /*0002*/ 	.short	(.L_21 - .L_20)
.L_20:
        /*0004*/ 	.word	0x00000082


	//----- nvinfo : EIATTR_KPARAM_INFO
	.align		4
.L_21:
        /*0008*/ 	.byte	0x04, 0x17
        /*000a*/ 	.short	(.L_23 - .L_22)
.L_22:
        /*000c*/ 	.word	0x00000000
        /*0010*/ 	.short	0x0000
        /*0012*/ 	.short	0x0070
        /*0014*/ 	.byte	0x00, 0xf0, 0x01, 0x10


	//----- nvinfo : EIATTR_SPARSE_MMA_MASK
	.align		4
.L_23:
        /*0018*/ 	.byte	0x03, 0x50
        /*001a*/ 	.short	0x0000


	//----- nvinfo : EIATTR_MAXREG_COUNT
	.align		4
        /*001c*/ 	.byte	0x03, 0x1b
        /*001e*/ 	.short	0x00a8


	//----- nvinfo : EIATTR_NUM_BARRIERS
	.align		4
        /*0020*/ 	.byte	0x02, 0x4c
        /*0022*/ 	.byte	0x01
	.zero		1


	//----- nvinfo : EIATTR_EXTERNS
	.align		4
        /*0024*/ 	.byte	0x04, 0x0f
        /*0026*/ 	.short	(.L_25 - .L_24)


	//   ....[0]....
	.align		4
.L_24:
        /*0028*/ 	.word	index@(__assertfail)


	//----- nvinfo : EIATTR_MERCURY_ISA_VERSION
	.align		4
.L_25:
        /*002c*/ 	.byte	0x03, 0x5f
        /*002e*/ 	.short	0x0101


	//----- nvinfo : EIATTR_INT_WARP_WIDE_INSTR_OFFSETS
	.align		4
        /*0030*/ 	.byte	0x04, 0x31
        /*0032*/ 	.short	(.L_27 - .L_26)


	//   ....[0]....
.L_26:
        /*0034*/ 	.word	0x00000430


	//   ....[1]....
        /*0038*/ 	.word	0x00000450


	//   ....[2]....
        /*003c*/ 	.word	0x00000620


	//   ....[3]....
        /*0040*/ 	.word	0x00002900


	//----- nvinfo : EIATTR_COOP_GROUP_MASK_REGIDS
	.align		4
.L_27:
        /*0044*/ 	.byte	0x04, 0x29
        /*0046*/ 	.short	(.L_29 - .L_28)


	//   ....[0]....
.L_28:
        /*0048*/ 	.word	0xffffffff


	//   ....[1]....
        /*004c*/ 	.word	0xffffffff


	//   ....[2]....
        /*0050*/ 	.word	0xffffffff


	//   ....[3]....
        /*0054*/ 	.word	0xffffffff


	//   ....[4]....
        /*0058*/ 	.word	0xffffffff


	//   ....[5]....
        /*005c*/ 	.word	0xffffffff


	//----- nvinfo : EIATTR_COOP_GROUP_INSTR_OFFSETS
	.align		4
.L_29:
        /*0060*/ 	.byte	0x04, 0x28
        /*0062*/ 	.short	(.L_31 - .L_30)


	//   ....[0]....
.L_30:
        /*0064*/ 	.word	0x00000060


	//   ....[1]....
        /*0068*/ 	.word	0x00000070


	//   ....[2]....
        /*006c*/ 	.word	0x00000130


	//   ....[3]....
        /*0070*/ 	.word	0x000002d0


	//   ....[4]....
        /*0074*/ 	.word	0x00000790


	//   ....[5]....
        /*0078*/ 	.word	0x00001410


	//----- nvinfo : EIATTR_REG_RECONFIG
	.align		4
.L_31:
        /*007c*/ 	.byte	0x01, 0x54
	.zero		2


	//----- nvinfo : EIATTR_SYSCALL_OFFSETS
	.align		4
        /*0080*/ 	.byte	0x04, 0x46
        /*0082*/ 	.short	(.L_33 - .L_32)


	//   ....[0]....
.L_32:
        /*0084*/ 	.word	0x00001600


	//----- nvinfo : EIATTR_MBARRIER_INSTR_OFFSETS
	.align		4
.L_33:
        /*0088*/ 	.byte	0x04, 0x39
        /*008a*/ 	.short	(.L_35 - .L_34)


	//   ....[0]....
.L_34:
        /*008c*/ 	.word	0x00000230
        /*0090*/ 	.word	0x000000ff
        /*0094*/ 	.word	0x00000000
        /*0098*/ 	.short	0x0100
        /*009a*/ 	.byte	0x08
	.zero		1


	//   ....[1]....
        /*009c*/ 	.word	0x00000240
        /*00a0*/ 	.word	0x000000ff
        /*00a4*/ 	.word	0x00000020
        /*00a8*/ 	.short	0x0100
        /*00aa*/ 	.byte	0x08
	.zero		1


	//   ....[2]....
        /*00ac*/ 	.word	0x00000250
        /*00b0*/ 	.word	0x000000ff
        /*00b4*/ 	.word	0x00000008
        /*00b8*/ 	.short	0x0100
        /*00ba*/ 	.byte	0x08
	.zero		1


	//   ....[3]....
        /*00bc*/ 	.word	0x00000260
        /*00c0*/ 	.word	0x000000ff
        /*00c4*/ 	.word	0x00000028
        /*00c8*/ 	.short	0x0100
        /*00ca*/ 	.byte	0x08
	.zero		1


	//   ....[4]....
        /*00cc*/ 	.word	0x00000270
        /*00d0*/ 	.word	0x000000ff
        /*00d4*/ 	.word	0x00000010
        /*00d8*/ 	.short	0x0100
        /*00da*/ 	.byte	0x08
	.zero		1


	//   ....[5]....
        /*00dc*/ 	.word	0x00000280
        /*00e0*/ 	.word	0x000000ff
        /*00e4*/ 	.word	0x00000030
        /*00e8*/ 	.short	0x0100
        /*00ea*/ 	.byte	0x08
	.zero		1


	//   ....[6]....
        /*00ec*/ 	.word	0x00000290
        /*00f0*/ 	.word	0x000000ff
        /*00f4*/ 	.word	0x00000018
        /*00f8*/ 	.short	0x0100
        /*00fa*/ 	.byte	0x08
	.zero		1


	//   ....[7]....
        /*00fc*/ 	.word	0x000002a0
        /*0100*/ 	.word	0x000000ff
        /*0104*/ 	.word	0x00000038
        /*0108*/ 	.short	0x0100
        /*010a*/ 	.byte	0x08
	.zero		1


	//   ....[8]....
        /*010c*/ 	.word	0x000006c0
        /*0110*/ 	.word	0x000000ff
        /*0114*/ 	.word	0x00000050
        /*0118*/ 	.short	0x0100
        /*011a*/ 	.byte	0x06
	.zero		1


	//   ....[9]....
        /*011c*/ 	.word	0x00000740
        /*0120*/ 	.word	0x000000ff
        /*0124*/ 	.word	0x00000058
        /*0128*/ 	.short	0x0100
        /*012a*/ 	.byte	0x06
	.zero		1


	//   ....[10]....
        /*012c*/ 	.word	0x000016c0
        /*0130*/ 	.word	0x00000003
        /*0134*/ 	.word	0x00000000
        /*0138*/ 	.short	0x010a
        /*013a*/ 	.byte	0x3f
	.zero		1


	//   ....[11]....
        /*013c*/ 	.word	0x00001720
        /*0140*/ 	.word	0x00000003
        /*0144*/ 	.word	0x00000000
        /*0148*/ 	.short	0x010a
        /*014a*/ 	.byte	0x3f
	.zero		1


	//   ....[12]....
        /*014c*/ 	.word	0x00001fd0
        /*0150*/ 	.word	0x00000005
        /*0154*/ 	.word	0x00000000
        /*0158*/ 	.short	0x010a
        /*015a*/ 	.byte	0x3f
	.zero		1


	//   ....[13]....
        /*015c*/ 	.word	0x00002010
        /*0160*/ 	.word	0x00000005
        /*0164*/ 	.word	0x00000000
        /*0168*/ 	.short	0x010a
        /*016a*/ 	.byte	0x3f
	.zero		1


	//   ....[14]....
        /*016c*/ 	.word	0x000027b0
        /*0170*/ 	.word	0x00000004
        /*0174*/ 	.word	0x00000000
        /*0178*/ 	.short	0x0101
        /*017a*/ 	.byte	0x3f
	.zero		1


	//   ....[15]....
        /*017c*/ 	.word	0x00002970
        /*0180*/ 	.word	0x00000000
        /*0184*/ 	.word	0x00000000
        /*0188*/ 	.short	0x0101
        /*018a*/ 	.byte	0x3f
	.zero		1


	//   ....[16]....
        /*018c*/ 	.word	0x00005bf0
        /*0190*/ 	.word	0x00000014
        /*0194*/ 	.word	0x00000020
        /*0198*/ 	.short	0x010a
        /*019a*/ 	.byte	0x3f
	.zero		1


	//   ....[17]....
        /*019c*/ 	.word	0x000061d0
        /*01a0*/ 	.word	0x00000006
        /*01a4*/ 	.word	0x00000058
        /*01a8*/ 	.short	0x0101
        /*01aa*/ 	.byte	0x3f
	.zero		1


	//   ....[18]....
        /*01ac*/ 	.word	0x000068f0
        /*01b0*/ 	.word	0x00000007
        /*01b4*/ 	.word	0x00000000
        /*01b8*/ 	.short	0x010a
        /*01ba*/ 	.byte	0x3f
	.zero		1


	//   ....[19]....
        /*01bc*/ 	.word	0x00006970
        /*01c0*/ 	.word	0x00000006
        /*01c4*/ 	.word	0x00000000
        /*01c8*/ 	.short	0x010a
        /*01ca*/ 	.byte	0x3f
	.zero		1


	//   ....[20]....
        /*01cc*/ 	.word	0x00006a00
        /*01d0*/ 	.word	0x00000007
        /*01d4*/ 	.word	0x00000000
        /*01d8*/ 	.short	0x010a
        /*01da*/ 	.byte	0x3f
	.zero		1


	//   ....[21]....
        /*01dc*/ 	.word	0x00006a90
        /*01e0*/ 	.word	0x00000005
        /*01e4*/ 	.word	0x00000000
        /*01e8*/ 	.short	0x010a
        /*01ea*/ 	.byte	0x3f
	.zero		1


	//   ....[22]....
        /*01ec*/ 	.word	0x00006af0
        /*01f0*/ 	.word	0x00000003
        /*01f4*/ 	.word	0x00000000
        /*01f8*/ 	.short	0x010a
        /*01fa*/ 	.byte	0x3f
	.zero		1


	//   ....[23]....
        /*01fc*/ 	.word	0x00006b40
        /*0200*/ 	.word	0x00000005
        /*0204*/ 	.word	0x00000000
        /*0208*/ 	.short	0x010a
        /*020a*/ 	.byte	0x3f
	.zero		1


	//   ....[24]....
        /*020c*/ 	.word	0x00006c10
        /*0210*/ 	.word	0x00000014
        /*0214*/ 	.word	0x00000020
        /*0218*/ 	.short	0x010a
        /*021a*/ 	.byte	0x3f
	.zero		1


	//   ....[25]....
        /*021c*/ 	.word	0x00006ce0
        /*0220*/ 	.word	0x00000007
        /*0224*/ 	.word	0x00000000
        /*0228*/ 	.short	0x010a
        /*022a*/ 	.byte	0x3f
	.zero		1


	//   ....[26]....
        /*022c*/ 	.word	0x00006d30
        /*0230*/ 	.word	0x00000006
        /*0234*/ 	.word	0x00000000
        /*0238*/ 	.short	0x010a
        /*023a*/ 	.byte	0x3f
	.zero		1


	//   ....[27]....
        /*023c*/ 	.word	0x00006d80
        /*0240*/ 	.word	0x00000007
        /*0244*/ 	.word	0x00000000
        /*0248*/ 	.short	0x010a
        /*024a*/ 	.byte	0x3f
	.zero		1


	//----- nvinfo : EIATTR_NUM_MBARRIERS
	.align		4
.L_35:
        /*024c*/ 	.byte	0x03, 0x38
        /*024e*/ 	.short	0x000a


	//----- nvinfo : EIATTR_EXIT_INSTR_OFFSETS
	.align		4
        /*0250*/ 	.byte	0x04, 0x1c
        /*0252*/ 	.short	(.L_37 - .L_36)


	//   ....[0]....
.L_36:
        /*0254*/ 	.word	0x00000960


	//   ....[1]....
        /*0258*/ 	.word	0x00001170


	//   ....[2]....
        /*025c*/ 	.word	0x00005380


	//   ....[3]....
        /*0260*/ 	.word	0x000058e0


	//   ....[4]....
        /*0264*/ 	.word	0x00006ae0


	//----- nvinfo : EIATTR_MAX_THREADS
	.align		4
.L_37:
        /*0268*/ 	.byte	0x04, 0x05
        /*026a*/ 	.short	(.L_39 - .L_38)
.L_38:
        /*026c*/ 	.word	0x00000180
        /*0270*/ 	.word	0x00000001
        /*0274*/ 	.word	0x00000001


	//----- nvinfo : EIATTR_CRS_STACK_SIZE
	.align		4
.L_39:
        /*0278*/ 	.byte	0x04, 0x1e
        /*027a*/ 	.short	(.L_41 - .L_40)
.L_40:
        /*027c*/ 	.word	0x00000000


	//----- nvinfo : EIATTR_CBANK_PARAM_SIZE
	.align		4
.L_41:
        /*0280*/ 	.byte	0x03, 0x19
        /*0282*/ 	.short	0x0470


	//----- nvinfo : EIATTR_PARAM_CBANK
	.align		4
        /*0284*/ 	.byte	0x04, 0x0a
        /*0286*/ 	.short	(.L_43 - .L_42)
	.align		4
.L_42:
        /*0288*/ 	.word	index@(.nv.constant0._ZN7cutlass13device_kernelINS_4gemm6kernel13GemmUniversalIN4cute5tupleIJiiiiEEENS1_10collective13CollectiveMmaINS1_34MainloopSm90TmaGmmaWarpSpecializedILi4ENS5_IJNS4_1CILi1EEENSA_ILi2EEESB_EEENS1_35KernelTmaWarpSpecializedCooperativeEEENS5_IJNSA_ILi128EEENSA_ILi64EEESG_EEENS_10tfloat32_tENS5_IJlSB_lEEESJ_SK_NS4_8TiledMMAINS4_8MMA_AtomIJNS4_4SM904GMMA29MMA_64x64x8_F32TF32TF32_SS_TNILNSO_7ScaleInE1ELSQ_1EEEEEENS4_6LayoutINS5_IJSC_SB_SB_EEENS5_IJSB_NSA_ILi0EEESV_EEEEENS5_IJNS4_10UnderscoreESY_SY_EEEEENS4_23SM90_TMA_LOAD_MULTICASTENS4_14ComposedLayoutINS4_7SwizzleILi3ELi4ELi3EEENS4_18smem_ptr_flag_bitsILi32EEENST_INS5_IJNSA_ILi8EEENSA_ILi32EEEEEENS5_IJS18_SB_EEEEEEEvNS4_8identityENS4_13SM90_TMA_LOADES1C_vS1D_EENS_8epilogue10collective6detail29Sm90TmaWarpSpecializedAdapterINS1H_15DefaultEpilogueISJ_SK_SK_NS1G_6thread17LinearCombinationISJ_Li1EffLNS1L_9ScaleType4KindE0ELNS_15FloatRoundStyleE2ESJ_EENS1_15EpilogueDefaultEEEEEvvEEEEvNT_6ParamsE)
        /*028c*/ 	.short	0x0210
        /*028e*/ 	.short	0x0470


	//----- nvinfo : EIATTR_SW_WAR
	.align		4
.L_43:
        /*0290*/ 	.byte	0x04, 0x36
        /*0292*/ 	.short	(.L_45 - .L_44)
.L_44:
        /*0294*/ 	.word	0x00000008
.L_45:


//--------------------- .nv.callgraph             --------------------------
	.section	.nv.callgraph,"",@"SHT_CUDA_CALLGRAPH"
	.align	4
	.sectionentsize	8
	.align		4
        /*0000*/ 	.word	0x00000000
	.align		4
        /*0004*/ 	.word	0xffffffff
	.align		4
        /*0008*/ 	.word	index@(_ZN7cutlass13device_kernelINS_4gemm6kernel13GemmUniversalIN4cute5tupleIJiiiiEEENS1_10collective13CollectiveMmaINS1_34MainloopSm90TmaGmmaWarpSpecializedILi4ENS5_IJNS4_1CILi1EEENSA_ILi2EEESB_EEENS1_35KernelTmaWarpSpecializedCooperativeEEENS5_IJNSA_ILi128EEENSA_ILi64EEESG_EEENS_10tfloat32_tENS5_IJlSB_lEEESJ_SK_NS4_8TiledMMAINS4_8MMA_AtomIJNS4_4SM904GMMA29MMA_64x64x8_F32TF32TF32_SS_TNILNSO_7ScaleInE1ELSQ_1EEEEEENS4_6LayoutINS5_IJSC_SB_SB_EEENS5_IJSB_NSA_ILi0EEESV_EEEEENS5_IJNS4_10UnderscoreESY_SY_EEEEENS4_23SM90_TMA_LOAD_MULTICASTENS4_14ComposedLayoutINS4_7SwizzleILi3ELi4ELi3EEENS4_18smem_ptr_flag_bitsILi32EEENST_INS5_IJNSA_ILi8EEENSA_ILi32EEEEEENS5_IJS18_SB_EEEEEEEvNS4_8identityENS4_13SM90_TMA_LOADES1C_vS1D_EENS_8epilogue10collective6detail29Sm90TmaWarpSpecializedAdapterINS1H_15DefaultEpilogueISJ_SK_SK_NS1G_6thread17LinearCombinationISJ_Li1EffLNS1L_9ScaleType4KindE0ELNS_15FloatRoundStyleE2ESJ_EENS1_15EpilogueDefaultEEEEEvvEEEEvNT_6ParamsE)
	.align		4
        /*000c*/ 	.word	index@(__assertfail)
	.align		4
        /*0010*/ 	.word	0x00000000
	.align		4
        /*0014*/ 	.word	0xfffffffe
	.align		4
        /*0018*/ 	.word	0x00000000
	.align		4
        /*001c*/ 	.word	0xfffffffd
	.align		4
        /*0020*/ 	.word	0x00000000
	.align		4
        /*0024*/ 	.word	0xfffffffc


//--------------------- .nv.constant4             --------------------------
	.section	.nv.constant4,"a",@progbits
	.align	8
	.align		8
.nv.constant4:
        /*0000*/ 	.dword	__assertfail
	.align		8
        /*0008*/ 	.dword	__unnamed_1
	.align		8
        /*0010*/ 	.dword	_ZN39_INTERNAL_4924dbd5_4_k_cu_dbd8d90c_63814cuda3std3__45__cpo5beginE
	.align		8
        /*0018*/ 	.dword	_ZN39_INTERNAL_4924dbd5_4_k_cu_dbd8d90c_63814cuda3std3__45__cpo3endE
	.align		8
        /*0020*/ 	.dword	_ZN39_INTERNAL_4924dbd5_4_k_cu_dbd8d90c_63814cuda3std3__45__cpo6cbeginE
	.align		8
        /*0028*/ 	.dword	_ZN39_INTERNAL_4924dbd5_4_k_cu_dbd8d90c_63814cuda3std3__45__cpo4cendE
	.align		8
        /*0030*/ 	.dword	_ZN39_INTERNAL_4924dbd5_4_k_cu_dbd8d90c_63814cuda3std3__441_GLOBAL__N__4924dbd5_4_k_cu_dbd8d90c_63816ignoreE
	.align		8
        /*0038*/ 	.dword	_ZN39_INTERNAL_4924dbd5_4_k_cu_dbd8d90c_63814cuda3std3__419piecewise_constructE
	.align		8
        /*0040*/ 	.dword	_ZN39_INTERNAL_4924dbd5_4_k_cu_dbd8d90c_63814cuda3std3__48in_placeE
	.align		8
        /*0048*/ 	.dword	_ZN39_INTERNAL_4924dbd5_4_k_cu_dbd8d90c_63814cuda3std6ranges3__45__cpo4swapE
	.align		8
        /*0050*/ 	.dword	_ZN39_INTERNAL_4924dbd5_4_k_cu_dbd8d90c_63814cuda3std6ranges3__45__cpo9iter_moveE
	.align		8
        /*0058*/ 	.dword	_ZN39_INTERNAL_4924dbd5_4_k_cu_dbd8d90c_63814cute7productE
	.align		8
        /*0060*/ 	.dword	_ZN39_INTERNAL_4924dbd5_4_k_cu_dbd8d90c_63814cute1_E
	.align		8
        /*0068*/ 	.dword	$str$22
	.align		8
        /*0070*/ 	.dword	$str$23


//--------------------- .text._ZN7cutlass13device_kernelINS_4gemm6kernel13GemmUniversalIN4cute5tupleIJiiiiEEENS1_10collective13CollectiveMmaINS1_34MainloopSm90TmaGmmaWarpSpecializedILi4ENS5_IJNS4_1CILi1EEENSA_ILi2EEESB_EEENS1_35KernelTmaWarpSpecializedCooperativeEEENS5_IJNSA_ILi128EEENSA_ILi64EEESG_EEENS_10tfloat32_tENS5_IJlSB_lEEESJ_SK_NS4_8TiledMMAINS4_8MMA_AtomIJNS4_4SM904GMMA29MMA_64x64x8_F32TF32TF32_SS_TNILNSO_7ScaleInE1ELSQ_1EEEEEENS4_6LayoutINS5_IJSC_SB_SB_EEENS5_IJSB_NSA_ILi0EEESV_EEEEENS5_IJNS4_10UnderscoreESY_SY_EEEEENS4_23SM90_TMA_LOAD_MULTICASTENS4_14ComposedLayoutINS4_7SwizzleILi3ELi4ELi3EEENS4_18smem_ptr_flag_bitsILi32EEENST_INS5_IJNSA_ILi8EEENSA_ILi32EEEEEENS5_IJS18_SB_EEEEEEEvNS4_8identityENS4_13SM90_TMA_LOADES1C_vS1D_EENS_8epilogue10collective6detail29Sm90TmaWarpSpecializedAdapterINS1H_15DefaultEpilogueISJ_SK_SK_NS1G_6thread17LinearCombinationISJ_Li1EffLNS1L_9ScaleType4KindE0ELNS_15FloatRoundStyleE2ESJ_EENS1_15EpilogueDefaultEEEEEvvEEEEvNT_6ParamsE --------------------------
	.section	.text._ZN7cutlass13device_kernelINS_4gemm6kernel13GemmUniversalIN4cute5tupleIJiiiiEEENS1_10collective13CollectiveMmaINS1_34MainloopSm90TmaGmmaWarpSpecializedILi4ENS5_IJNS4_1CILi1EEENSA_ILi2EEESB_EEENS1_35KernelTmaWarpSpecializedCooperativeEEENS5_IJNSA_ILi128EEENSA_ILi64EEESG_EEENS_10tfloat32_tENS5_IJlSB_lEEESJ_SK_NS4_8TiledMMAINS4_8MMA_AtomIJNS4_4SM904GMMA29MMA_64x64x8_F32TF32TF32_SS_TNILNSO_7ScaleInE1ELSQ_1EEEEEENS4_6LayoutINS5_IJSC_SB_SB_EEENS5_IJSB_NSA_ILi0EEESV_EEEEENS5_IJNS4_10UnderscoreESY_SY_EEEEENS4_23SM90_TMA_LOAD_MULTICASTENS4_14ComposedLayoutINS4_7SwizzleILi3ELi4ELi3EEENS4_18smem_ptr_flag_bitsILi32EEENST_INS5_IJNSA_ILi8EEENSA_ILi32EEEEEENS5_IJS18_SB_EEEEEEEvNS4_8identityENS4_13SM90_TMA_LOADES1C_vS1D_EENS_8epilogue10collective6detail29Sm90TmaWarpSpecializedAdapterINS1H_15DefaultEpilogueISJ_SK_SK_NS1G_6thread17LinearCombinationISJ_Li1EffLNS1L_9ScaleType4KindE0ELNS_15FloatRoundStyleE2ESJ_EENS1_15EpilogueDefaultEEEEEvvEEEEvNT_6ParamsE,"ax",@progbits
	.align	128
.text._ZN7cutlass13device_kernelINS_4gemm6kernel13GemmUniversalIN4cute5tupleIJiiiiEEENS1_10collective13CollectiveMmaINS1_34MainloopSm90TmaGmmaWarpSpecializedILi4ENS5_IJNS4_1CILi1EEENSA_ILi2EEESB_EEENS1_35KernelTmaWarpSpecializedCooperativeEEENS5_IJNSA_ILi128EEENSA_ILi64EEESG_EEENS_10tfloat32_tENS5_IJlSB_lEEESJ_SK_NS4_8TiledMMAINS4_8MMA_AtomIJNS4_4SM904GMMA29MMA_64x64x8_F32TF32TF32_SS_TNILNSO_7ScaleInE1ELSQ_1EEEEEENS4_6LayoutINS5_IJSC_SB_SB_EEENS5_IJSB_NSA_ILi0EEESV_EEEEENS5_IJNS4_10UnderscoreESY_SY_EEEEENS4_23SM90_TMA_LOAD_MULTICASTENS4_14ComposedLayoutINS4_7SwizzleILi3ELi4ELi3EEENS4_18smem_ptr_flag_bitsILi32EEENST_INS5_IJNSA_ILi8EEENSA_ILi32EEEEEENS5_IJS18_SB_EEEEEEEvNS4_8identityENS4_13SM90_TMA_LOADES1C_vS1D_EENS_8epilogue10collective6detail29Sm90TmaWarpSpecializedAdapterINS1H_15DefaultEpilogueISJ_SK_SK_NS1G_6thread17LinearCombinationISJ_Li1EffLNS1L_9ScaleType4KindE0ELNS_15FloatRoundStyleE2ESJ_EENS1_15EpilogueDefaultEEEEEvvEEEEvNT_6ParamsE:
        .type           _ZN7cutlass13device_kernelINS_4gemm6kernel13GemmUniversalIN4cute5tupleIJiiiiEEENS1_10collective13CollectiveMmaINS1_34MainloopSm90TmaGmmaWarpSpecializedILi4ENS5_IJNS4_1CILi1EEENSA_ILi2EEESB_EEENS1_35KernelTmaWarpSpecializedCooperativeEEENS5_IJNSA_ILi128EEENSA_ILi64EEESG_EEENS_10tfloat32_tENS5_IJlSB_lEEESJ_SK_NS4_8TiledMMAINS4_8MMA_AtomIJNS4_4SM904GMMA29MMA_64x64x8_F32TF32TF32_SS_TNILNSO_7ScaleInE1ELSQ_1EEEEEENS4_6LayoutINS5_IJSC_SB_SB_EEENS5_IJSB_NSA_ILi0EEESV_EEEEENS5_IJNS4_10UnderscoreESY_SY_EEEEENS4_23SM90_TMA_LOAD_MULTICASTENS4_14ComposedLayoutINS4_7SwizzleILi3ELi4ELi3EEENS4_18smem_ptr_flag_bitsILi32EEENST_INS5_IJNSA_ILi8EEENSA_ILi32EEEEEENS5_IJS18_SB_EEEEEEEvNS4_8identityENS4_13SM90_TMA_LOADES1C_vS1D_EENS_8epilogue10collective6detail29Sm90TmaWarpSpecializedAdapterINS1H_15DefaultEpilogueISJ_SK_SK_NS1G_6thread17LinearCombinationISJ_Li1EffLNS1L_9ScaleType4KindE0ELNS_15FloatRoundStyleE2ESJ_EENS1_15EpilogueDefaultEEEEEvvEEEEvNT_6ParamsE,@function
        .size           _ZN7cutlass13device_kernelINS_4gemm6kernel13GemmUniversalIN4cute5tupleIJiiiiEEENS1_10collective13CollectiveMmaINS1_34MainloopSm90TmaGmmaWarpSpecializedILi4ENS5_IJNS4_1CILi1EEENSA_ILi2EEESB_EEENS1_35KernelTmaWarpSpecializedCooperativeEEENS5_IJNSA_ILi128EEENSA_ILi64EEESG_EEENS_10tfloat32_tENS5_IJlSB_lEEESJ_SK_NS4_8TiledMMAINS4_8MMA_AtomIJNS4_4SM904GMMA29MMA_64x64x8_F32TF32TF32_SS_TNILNSO_7ScaleInE1ELSQ_1EEEEEENS4_6LayoutINS5_IJSC_SB_SB_EEENS5_IJSB_NSA_ILi0EEESV_EEEEENS5_IJNS4_10UnderscoreESY_SY_EEEEENS4_23SM90_TMA_LOAD_MULTICASTENS4_14ComposedLayoutINS4_7SwizzleILi3ELi4ELi3EEENS4_18smem_ptr_flag_bitsILi32EEENST_INS5_IJNSA_ILi8EEENSA_ILi32EEEEEENS5_IJS18_SB_EEEEEEEvNS4_8identityENS4_13SM90_TMA_LOADES1C_vS1D_EENS_8epilogue10collective6detail29Sm90TmaWarpSpecializedAdapterINS1H_15DefaultEpilogueISJ_SK_SK_NS1G_6thread17LinearCombinationISJ_Li1EffLNS1L_9ScaleType4KindE0ELNS_15FloatRoundStyleE2ESJ_EENS1_15EpilogueDefaultEEEEEvvEEEEvNT_6ParamsE,(.L_x_133 - _ZN7cutlass13device_kernelINS_4gemm6kernel13GemmUniversalIN4cute5tupleIJiiiiEEENS1_10collective13CollectiveMmaINS1_34MainloopSm90TmaGmmaWarpSpecializedILi4ENS5_IJNS4_1CILi1EEENSA_ILi2EEESB_EEENS1_35KernelTmaWarpSpecializedCooperativeEEENS5_IJNSA_ILi128EEENSA_ILi64EEESG_EEENS_10tfloat32_tENS5_IJlSB_lEEESJ_SK_NS4_8TiledMMAINS4_8MMA_AtomIJNS4_4SM904GMMA29MMA_64x64x8_F32TF32TF32_SS_TNILNSO_7ScaleInE1ELSQ_1EEEEEENS4_6LayoutINS5_IJSC_SB_SB_EEENS5_IJSB_NSA_ILi0EEESV_EEEEENS5_IJNS4_10UnderscoreESY_SY_EEEEENS4_23SM90_TMA_LOAD_MULTICASTENS4_14ComposedLayoutINS4_7SwizzleILi3ELi4ELi3EEENS4_18smem_ptr_flag_bitsILi32EEENST_INS5_IJNSA_ILi8EEENSA_ILi32EEEEEENS5_IJS18_SB_EEEEEEEvNS4_8identityENS4_13SM90_TMA_LOADES1C_vS1D_EENS_8epilogue10collective6detail29Sm90TmaWarpSpecializedAdapterINS1H_15DefaultEpilogueISJ_SK_SK_NS1G_6thread17LinearCombinationISJ_Li1EffLNS1L_9ScaleType4KindE0ELNS_15FloatRoundStyleE2ESJ_EENS1_15EpilogueDefaultEEEEEvvEEEEvNT_6ParamsE)
        .other          _ZN7cutlass13device_kernelINS_4gemm6kernel13GemmUniversalIN4cute5tupleIJiiiiEEENS1_10collective13CollectiveMmaINS1_34MainloopSm90TmaGmmaWarpSpecializedILi4ENS5_IJNS4_1CILi1EEENSA_ILi2EEESB_EEENS1_35KernelTmaWarpSpecializedCooperativeEEENS5_IJNSA_ILi128EEENSA_ILi64EEESG_EEENS_10tfloat32_tENS5_IJlSB_lEEESJ_SK_NS4_8TiledMMAINS4_8MMA_AtomIJNS4_4SM904GMMA29MMA_64x64x8_F32TF32TF32_SS_TNILNSO_7ScaleInE1ELSQ_1EEEEEENS4_6LayoutINS5_IJSC_SB_SB_EEENS5_IJSB_NSA_ILi0EEESV_EEEEENS5_IJNS4_10UnderscoreESY_SY_EEEEENS4_23SM90_TMA_LOAD_MULTICASTENS4_14ComposedLayoutINS4_7SwizzleILi3ELi4ELi3EEENS4_18smem_ptr_flag_bitsILi32EEENST_INS5_IJNSA_ILi8EEENSA_ILi32EEEEEENS5_IJS18_SB_EEEEEEEvNS4_8identityENS4_13SM90_TMA_LOADES1C_vS1D_EENS_8epilogue10collective6detail29Sm90TmaWarpSpecializedAdapterINS1H_15DefaultEpilogueISJ_SK_SK_NS1G_6thread17LinearCombinationISJ_Li1EffLNS1L_9ScaleType4KindE0ELNS_15FloatRoundStyleE2ESJ_EENS1_15EpilogueDefaultEEEEEvvEEEEvNT_6ParamsE,@"STO_CUDA_ENTRY STV_DEFAULT"
_ZN7cutlass13device_kernelINS_4gemm6kernel13GemmUniversalIN4cute5tupleIJiiiiEEENS1_10collective13CollectiveMmaINS1_34MainloopSm90TmaGmmaWarpSpecializedILi4ENS5_IJNS4_1CILi1EEENSA_ILi2EEESB_EEENS1_35KernelTmaWarpSpecializedCooperativeEEENS5_IJNSA_ILi128EEENSA_ILi64EEESG_EEENS_10tfloat32_tENS5_IJlSB_lEEESJ_SK_NS4_8TiledMMAINS4_8MMA_AtomIJNS4_4SM904GMMA29MMA_64x64x8_F32TF32TF32_SS_TNILNSO_7ScaleInE1ELSQ_1EEEEEENS4_6LayoutINS5_IJSC_SB_SB_EEENS5_IJSB_NSA_ILi0EEESV_EEEEENS5_IJNS4_10UnderscoreESY_SY_EEEEENS4_23SM90_TMA_LOAD_MULTICASTENS4_14ComposedLayoutINS4_7SwizzleILi3ELi4ELi3EEENS4_18smem_ptr_flag_bitsILi32EEENST_INS5_IJNSA_ILi8EEENSA_ILi32EEEEEENS5_IJS18_SB_EEEEEEEvNS4_8identityENS4_13SM90_TMA_LOADES1C_vS1D_EENS_8epilogue10collective6detail29Sm90TmaWarpSpecializedAdapterINS1H_15DefaultEpilogueISJ_SK_SK_NS1G_6thread17LinearCombinationISJ_Li1EffLNS1L_9ScaleType4KindE0ELNS_15FloatRoundStyleE2ESJ_EENS1_15EpilogueDefaultEEEEEvvEEEEvNT_6ParamsE:
[----:B------:R-:W0:Y:S01]  /*0000*/  LDC R1, c[0x0][0x28] ;  /* 0x00000a00ff017b82 */ /* 0x000e220000000800 */
[----:B------:R-:W1:Y:S01]  /*0010*/  S2R R62, SR_TID.X ;  /* 0x00000000003e7919 */ /* 0x000e620000002100 */
[----:B------:R-:W-:Y:S01]  /*0020*/  ELECT P0, URZ, PT ;  /* 0x00000000003f782f */ /* 0x000fe20003800000 */
[----:B------:R-:W-:Y:S01]  /*0030*/  BSSY B0, `(.L_x_0) ;  /* 0x000000f000007945 */ /* 0x000fe20003800000 */
[--C-:B-1----:R-:W-:Y:S02]  /*0040*/  SHF.R.U32.HI R0, RZ, 0x5, R62.reuse ;  /* 0x00000005ff007819 */ /* 0x102fe4000001163e */
[----:B------:R-:W-:-:S03]  /*0050*/  SHF.R.U32.HI R6, RZ, 0x7, R62 ;  /* 0x00000007ff067819 */ /* 0x000fc6000001163e */
[----:B------:R-:W1:Y:S04]  /*0060*/  SHFL.IDX PT, R3, R0, RZ, 0x1f ;  /* 0x00001fff00037589 */ /* 0x000e6800000e0000 */
[----:B------:R2:W3:Y:S01]  /*0070*/  SHFL.IDX PT, R2, R6, RZ, 0x1f ;  /* 0x00001fff06027589 */ /* 0x0004e200000e0000 */
[----:B-1----:R-:W-:-:S13]  /*0080*/  ISETP.NE.OR P0, PT, R3, RZ, !P0 ;  /* 0x000000ff0300720c */ /* 0x002fda0004705670 */
[----:B0-23--:R-:W-:Y:S05]  /*0090*/  @P0 BRA `(.L_x_1) ;  /* 0x0000000000200947 */ /* 0x00dfea0003800000 */
[----:B------:R-:W-:Y:S02]  /*00a0*/  ULDC.64 UR4, c[0x0][0x198] ;  /* 0x0000660000047ab9 */ /* 0x000fe40000000a00 */
[----:B------:R-:W-:Y:S02]  /*00b0*/  UIADD3 UR6, UP0, UR4, 0xf0, URZ ;  /* 0x000000f004067890 */ /* 0x000fe4000ff1e03f */
[----:B------:R-:W-:Y:S02]  /*00c0*/  UIADD3 UR4, UP1, UR4, 0x1f0, URZ ;  /* 0x000001f004047890 */ /* 0x000fe4000ff3e03f */
[----:B------:R-:W-:Y:S02]  /*00d0*/  UIADD3.X UR7, URZ, UR5, URZ, UP0, !UPT ;  /* 0x000000053f077290 */ /* 0x000fe400087fe43f */
[----:B------:R-:W-:-:S07]  /*00e0*/  UIADD3.X UR5, URZ, UR5, URZ, UP1, !UPT ;  /* 0x000000053f057290 */ /* 0x000fce0008ffe43f */
[----:B------:R0:W-:Y:S02]  /*00f0*/  UTMACCTL.PF [UR6] ;  /* 0x00000000060079b9 */ /* 0x0001e40008040000 */
[----:B------:R0:W-:Y:S02]  /*0100*/  UTMACCTL.PF [UR4] ;  /* 0x00000000040079b9 */ /* 0x0001e40008040000 */
[----:B0-----:R-:W-:Y:S01]  /*0110*/  NOP ;  /* 0x0000000000007918 */ /* 0x001fe20000000000 */
.L_x_1:
[----:B------:R-:W-:Y:S05]  /*0120*/  BSYNC B0 ;  /* 0x0000000000007941 */ /* 0x000fea0003800000 */
.L_x_0:
[----:B------:R-:W0:Y:S02]  /*0130*/  SHFL.IDX PT, R5, R0, RZ, 0x1f ;  /* 0x00001fff00057589 */ /* 0x000e2400000e0000 */
[----:B0-----:R-:W-:-:S13]  /*0140*/  ISETP.NE.AND P0, PT, R5, RZ, PT ;  /* 0x000000ff0500720c */ /* 0x001fda0003f05270 */
[----:B------:R-:W-:Y:S05]  /*0150*/  @P0 BRA `(.L_x_2) ;  /* 0x0000000000580947 */ /* 0x000fea0003800000 */
[----:B------:R-:W0:Y:S01]  /*0160*/  S2UR UR8, SR_CgaCtaId ;  /* 0x00000000000879c3 */ /* 0x000e220000008800 */
[----:B------:R-:W-:Y:S01]  /*0170*/  UMOV UR4, 0x400 ;  /* 0x0000040000047882 */ /* 0x000fe20000000000 */
[----:B------:R-:W-:Y:S01]  /*0180*/  UMOV UR5, 0x1 ;  /* 0x0000000100057882 */ /* 0x000fe20000000000 */
[----:B------:R-:W-:Y:S01]  /*0190*/  UMOV UR6, 0x4 ;  /* 0x0000000400067882 */ /* 0x000fe20000000000 */
[----:B------:R-:W-:Y:S01]  /*01a0*/  ELECT P0, URZ, PT ;  /* 0x00000000003f782f */ /* 0x000fe20003800000 */
[----:B------:R-:W-:-:S04]  /*01b0*/  UIADD3 UR6, -UR6, 0x100000, URZ ;  /* 0x0010000006067890 */ /* 0x000fc8000fffe13f */
[----:B------:R-:W-:Y:S02]  /*01c0*/  USHF.L.U32 UR7, UR6, 0xb, URZ ;  /* 0x0000000b06077899 */ /* 0x000fe4000800063f */
[----:B------:R-:W-:Y:S02]  /*01d0*/  USHF.L.U32 UR6, UR6, 0x1, URZ ;  /* 0x0000000106067899 */ /* 0x000fe4000800063f */
[----:B0-----:R-:W-:Y:S02]  /*01e0*/  ULEA UR8, UR8, UR4, 0x18 ;  /* 0x0000000408087291 */ /* 0x001fe4000f8ec03f */
[----:B------:R-:W-:-:S04]  /*01f0*/  UIADD3 UR4, -UR5, 0x100000, URZ ;  /* 0x0010000005047890 */ /* 0x000fc8000fffe13f */
[----:B------:R-:W-:Y:S02]  /*0200*/  USHF.L.U32 UR5, UR4, 0xb, URZ ;  /* 0x0000000b04057899 */ /* 0x000fe4000800063f */
[----:B------:R-:W-:Y:S01]  /*0210*/  USHF.L.U32 UR4, UR4, 0x1, URZ ;  /* 0x0000000104047899 */ /* 0x000fe2000800063f */
[----:B------:R-:W0:Y:S11]  /*0220*/  FENCE.VIEW.ASYNC.S ;  /* 0x00000000000073c6 */ /* 0x000e360000000000 */
[----:B0-----:R0:W1:Y:S01]  /*0230*/  SYNCS.EXCH.64 URZ, [UR8], UR4 ;  /* 0x00000004083f75b2 */ /* 0x0010620008000100 */
[----:B------:R0:W2:Y:S01]  /*0240*/  SYNCS.EXCH.64 URZ, [UR8+0x20], UR6 ;  /* 0x00002006083f75b2 */ /* 0x0000a20008000100 */
[----:B------:R0:W3:Y:S01]  /*0250*/  SYNCS.EXCH.64 URZ, [UR8+0x8], UR4 ;  /* 0x00000804083f75b2 */ /* 0x0000e20008000100 */
[----:B------:R0:W4:Y:S01]  /*0260*/  SYNCS.EXCH.64 URZ, [UR8+0x28], UR6 ;  /* 0x00002806083f75b2 */ /* 0x0001220008000100 */
[----:B------:R0:W0:Y:S01]  /*0270*/  SYNCS.EXCH.64 URZ, [UR8+0x10], UR4 ;  /* 0x00001004083f75b2 */ /* 0x0000220008000100 */
[----:B------:R0:W0:Y:S01]  /*0280*/  SYNCS.EXCH.64 URZ, [UR8+0x30], UR6 ;  /* 0x00003006083f75b2 */ /* 0x0000220008000100 */
[----:B------:R0:W0:Y:S01]  /*0290*/  SYNCS.EXCH.64 URZ, [UR8+0x18], UR4 ;  /* 0x00001804083f75b2 */ /* 0x0000220008000100 */
[----:B------:R0:W0:Y:S01]  /*02a0*/  SYNCS.EXCH.64 URZ, [UR8+0x38], UR6 ;  /* 0x00003806083f75b2 */ /* 0x0000220008000100 */
[----:B------:R-:W-:Y:S01]  /*02b0*/  NOP ;  /* 0x0000000000007918 */ /* 0x000fe20000000000 */
.L_x_2:
[----:B------:R-:W-:Y:S01]  /*02c0*/  SHF.R.S32.HI R7, RZ, 0x1f, R62 ;  /* 0x0000001fff077819 */ /* 0x000fe2000001143e */
[----:B------:R-:W5:Y:S01]  /*02d0*/  SHFL.IDX PT, R0, R0, RZ, 0x1f ;  /* 0x00001fff00007589 */ /* 0x000f6200000e0000 */
[----:B0-----:R-:W0:Y:S01]  /*02e0*/  S2UR UR8, SR_CTAID.X ;  /* 0x00000000000879c3 */ /* 0x001e220000002500 */
[----:B------:R-:W-:Y:S02]  /*02f0*/  ELECT P0, URZ, PT ;  /* 0x00000000003f782f */ /* 0x000fe40003800000 */
[----:B------:R-:W-:Y:S01]  /*0300*/  LEA.HI R7, R7, R62, RZ, 0x7 ;  /* 0x0000003e07077211 */ /* 0x000fe200078f38ff */
[----:B------:R-:W1:Y:S01]  /*0310*/  S2R R4, SR_CTAID.Y ;  /* 0x0000000000047919 */ /* 0x000e620000002600 */
[----:B------:R-:W-:Y:S01]  /*0320*/  ULDC UR4, c[0x0][0x154] ;  /* 0x0000550000047ab9 */ /* 0x000fe20000000800 */
[----:B------:R-:W-:Y:S01]  /*0330*/  NOP ;  /* 0x0000000000007918 */ /* 0x000fe20000000000 */
[----:B------:R-:W-:Y:S01]  /*0340*/  LOP3.LUT R7, R7, 0xffffff80, RZ, 0xc0, !PT ;  /* 0xffffff8007077812 */ /* 0x000fe200078ec0ff */
[----:B------:R-:W-:Y:S01]  /*0350*/  NOP ;  /* 0x0000000000007918 */ /* 0x000fe20000000000 */
[----:B------:R-:W2:Y:S03]  /*0360*/  LDC R14, c[0x0][0x140] ;  /* 0x00005000ff0e7b82 */ /* 0x000ea60000000800 */
[----:B------:R-:W-:-:S05]  /*0370*/  IMAD.IADD R7, R62, 0x1, -R7 ;  /* 0x000000013e077824 */ /* 0x000fca00078e0a07 */
[----:B------:R-:W-:Y:S01]  /*0380*/  SHF.R.S32.HI R8, RZ, 0x1f, R7 ;  /* 0x0000001fff087819 */ /* 0x000fe20000011407 */
[----:B------:R-:W3:Y:S01]  /*0390*/  LDC R12, c[0x0][0x144] ;  /* 0x00005100ff0c7b82 */ /* 0x000ee20000000800 */
[----:B------:R-:W-:Y:S02]  /*03a0*/  LOP3.LUT P2, RZ, R7, 0x7, RZ, 0xc0, !PT ;  /* 0x0000000707ff7812 */ /* 0x000fe4000784c0ff */
[----:B------:R-:W-:Y:S02]  /*03b0*/  LEA.HI R8, R8, R7, RZ, 0x3 ;  /* 0x0000000708087211 */ /* 0x000fe400078f18ff */
[----:B-----5:R-:W-:Y:S02]  /*03c0*/  ISETP.NE.OR P0, PT, R0, RZ, !P0 ;  /* 0x000000ff0000720c */ /* 0x020fe40004705670 */
[--C-:B------:R-:W-:Y:S02]  /*03d0*/  SHF.R.S32.HI R0, RZ, 0x3, R8.reuse ;  /* 0x00000003ff007819 */ /* 0x100fe40000011408 */
[----:B------:R-:W-:-:S02]  /*03e0*/  SHF.R.S32.HI R9, RZ, 0x1f, R8 ;  /* 0x0000001fff097819 */ /* 0x000fc40000011408 */
[----:B------:R-:W-:Y:S02]  /*03f0*/  SHF.R.S32.HI R8, RZ, 0x1f, R5 ;  /* 0x0000001fff087819 */ /* 0x000fe40000011405 */
[----:B------:R-:W-:Y:S02]  /*0400*/  LEA.HI R9, R9, R0, RZ, 0x2 ;  /* 0x0000000009097211 */ /* 0x000fe400078f10ff */
[----:B------:R-:W-:Y:S02]  /*0410*/  LEA.HI R8, R8, R5, RZ, 0x2 ;  /* 0x0000000508087211 */ /* 0x000fe400078f10ff */
[----:B-1----:R-:W-:Y:S01]  /*0420*/  I2FP.F32.U32 R11, R4 ;  /* 0x00000004000b7245 */ /* 0x002fe20000201000 */
[----:B------:R-:W-:Y:S01]  /*0430*/  VOTEU.ALL UP0, P0 ;  /* 0x00000000003f7886 */ /* 0x000fe20000000000 */
[----:B------:R-:W-:Y:S01]  /*0440*/  LOP3.LUT R10, R8, 0x3ffffffc, RZ, 0xc0, !PT ;  /* 0x3ffffffc080a7812 */ /* 0x000fe200078ec0ff */
[----:B------:R-:W-:Y:S01]  /*0450*/  VOTEU.ALL UP1, P0 ;  /* 0x00000000003f7886 */ /* 0x000fe20000020000 */
[----:B------:R-:W-:Y:S01]  /*0460*/  LOP3.LUT R9, R9, 0xfffffffc, RZ, 0xc0, !PT ;  /* 0xfffffffc09097812 */ /* 0x000fe200078ec0ff */
[----:B------:R-:W-:Y:S01]  /*0470*/  FMUL R13, R11, UR4 ;  /* 0x000000040b0d7c20 */ /* 0x000fe20008400000 */
[----:B------:R-:W1:Y:S01]  /*0480*/  @!UP0 S2UR UR7, SR_CgaCtaId ;  /* 0x00000000000789c3 */ /* 0x000e620000008800 */
[----:B------:R-:W-:Y:S01]  /*0490*/  IMAD.IADD R11, R5, 0x1, -R10 ;  /* 0x00000001050b7824 */ /* 0x000fe200078e0a0a */
[----:B0-----:R-:W-:Y:S01]  /*04a0*/  I2FP.F32.U32 R10, UR8 ;  /* 0x00000008000a7c45 */ /* 0x001fe20008201000 */
[----:B------:R-:W-:Y:S01]  /*04b0*/  IMAD.IADD R8, R0, 0x1, -R9 ;  /* 0x0000000100087824 */ /* 0x000fe200078e0a09 */
[----:B------:R-:W-:Y:S01]  /*04c0*/  ULDC UR4, c[0x0][0x150] ;  /* 0x0000540000047ab9 */ /* 0x000fe20000000800 */
[----:B------:R-:W0:Y:S01]  /*04d0*/  F2I.U32.TRUNC.NTZ R13, R13 ;  /* 0x0000000d000d7305 */ /* 0x000e22000020f000 */
[----:B------:R-:W-:Y:S01]  /*04e0*/  SHF.R.S32.HI R0, RZ, 0x1f, R3 ;  /* 0x0000001fff007819 */ /* 0x000fe20000011403 */
[----:B------:R-:W-:Y:S01]  /*04f0*/  FMUL R10, R10, UR4 ;  /* 0x000000040a0a7c20 */ /* 0x000fe20008400000 */
[----:B------:R-:W5:Y:S01]  /*0500*/  LDC R9, c[0x0][0x148] ;  /* 0x00005200ff097b82 */ /* 0x000f620000000800 */
[----:B------:R-:W-:Y:S01]  /*0510*/  IMAD R8, R11, 0x4, R8 ;  /* 0x000000040b087824 */ /* 0x000fe200078e0208 */
[----:B------:R-:W-:Y:S01]  /*0520*/  LEA.HI R0, R0, R3, RZ, 0x2 ;  /* 0x0000000300007211 */ /* 0x000fe200078f10ff */
[----:B------:R-:W-:Y:S01]  /*0530*/  UMOV UR4, 0x20 ;  /* 0x0000002000047882 */ /* 0x000fe20000000000 */
[----:B------:R-:W-:Y:S01]  /*0540*/  @!UP0 UMOV UR6, 0x400 ;  /* 0x0000040000068882 */ /* 0x000fe20000000000 */
[----:B------:R-:W4:Y:S01]  /*0550*/  F2I.U32.TRUNC.NTZ R10, R10 ;  /* 0x0000000a000a7305 */ /* 0x000f22000020f000 */
[----:B------:R-:W-:Y:S01]  /*0560*/  LOP3.LUT R0, R0, 0xfffffffc, RZ, 0xc0, !PT ;  /* 0xfffffffc00007812 */ /* 0x000fe200078ec0ff */
[----:B------:R-:W-:Y:S01]  /*0570*/  IMAD.SHL.U32 R19, R8, 0x4, RZ ;  /* 0x0000000408137824 */ /* 0x000fe200078e00ff */
[----:B------:R-:W-:-:S04]  /*0580*/  @!UP0 UIADD3 UR4, -UR4, 0x100000, URZ ;  /* 0x0010000004048890 */ /* 0x000fc8000fffe13f */
[----:B------:R-:W-:Y:S02]  /*0590*/  @!UP0 USHF.L.U32 UR5, UR4, 0xb, URZ ;  /* 0x0000000b04058899 */ /* 0x000fe4000800063f */
[----:B------:R-:W-:Y:S01]  /*05a0*/  @!UP0 USHF.L.U32 UR4, UR4, 0x1, URZ ;  /* 0x0000000104048899 */ /* 0x000fe2000800063f */
[----:B--2---:R-:W-:Y:S01]  /*05b0*/  ISETP.EQ.U32.AND P3, PT, R14, 0x1, PT ;  /* 0x000000010e00780c */ /* 0x004fe20003f62070 */
[----:B------:R-:W-:Y:S01]  /*05c0*/  IMAD.IADD R3, R3, 0x1, -R0 ;  /* 0x0000000103037824 */ /* 0x000fe200078e0a00 */
[----:B------:R-:W-:Y:S01]  /*05d0*/  LOP3.LUT R19, R8, 0xc, R19, 0x78, !PT ;  /* 0x0000000c08137812 */ /* 0x000fe200078e7813 */
[----:B0-----:R-:W-:Y:S02]  /*05e0*/  IMAD.MOV R22, RZ, RZ, -R13 ;  /* 0x000000ffff167224 */ /* 0x001fe400078e0a0d */
[----:B------:R-:W-:Y:S01]  /*05f0*/  VIADD R8, R2, 0xffffffff ;  /* 0xffffffff02087836 */ /* 0x000fe20000000000 */
[----:B-1----:R-:W-:Y:S01]  /*0600*/  @!UP0 ULEA UR6, UR7, UR6, 0x18 ;  /* 0x0000000607068291 */ /* 0x002fe2000f8ec03f */
[----:B------:R-:W-:Y:S01]  /*0610*/  ISETP.NE.AND P1, PT, R3, 0x3, PT ;  /* 0x000000030300780c */ /* 0x000fe20003f25270 */
[----:B------:R-:W-:Y:S01]  /*0620*/  VOTEU.ALL UP0, P0 ;  /* 0x00000000003f7886 */ /* 0x000fe20000000000 */
[----:B------:R-:W-:Y:S01]  /*0630*/  ISETP.LT.U32.AND P0, PT, R19, 0x2, !P2 ;  /* 0x000000021300780c */ /* 0x000fe20005701070 */
[----:B----4-:R-:W-:Y:S01]  /*0640*/  IMAD.MOV R7, RZ, RZ, -R10 ;  /* 0x000000ffff077224 */ /* 0x010fe200078e0a0a */
[----:B------:R-:W-:-:S02]  /*0650*/  ISETP.EQ.OR P1, PT, R3, RZ, !P1 ;  /* 0x000000ff0300720c */ /* 0x000fc40004f22670 */
[----:B------:R-:W-:Y:S01]  /*0660*/  ISETP.GE.U32.AND P5, PT, R8, 0x2, PT ;  /* 0x000000020800780c */ /* 0x000fe20003fa6070 */
[----:B-----5:R-:W-:Y:S01]  /*0670*/  IMAD R0, R9, R22, R4 ;  /* 0x0000001609007224 */ /* 0x020fe200078e0204 */
[----:B------:R-:W-:Y:S01]  /*0680*/  ISETP.EQ.AND P1, PT, R2, RZ, P1 ;  /* 0x000000ff0200720c */ /* 0x000fe20000f22270 */
[----:B---3--:R-:W-:Y:S01]  /*0690*/  IMAD R7, R12, R7, UR8 ;  /* 0x000000080c077e24 */ /* 0x008fe2000f8e0207 */
[----:B------:R-:W-:Y:S01]  /*06a0*/  ISETP.NE.AND P2, PT, R2, RZ, PT ;  /* 0x000000ff0200720c */ /* 0x000fe20003f45270 */
[----:B------:R-:W0:Y:S02]  /*06b0*/  FENCE.VIEW.ASYNC.S ;  /* 0x00000000000073c6 */ /* 0x000e240000000000 */
[----:B0-----:R0:W1:Y:S01]  /*06c0*/  @!UP0 SYNCS.EXCH.64 URZ, [UR6+0x50], UR4 ;  /* 0x00005004063f85b2 */ /* 0x0010620008000100 */
[----:B------:R-:W-:Y:S02]  /*06d0*/  ISETP.NE.AND P4, PT, R0, R19, PT ;  /* 0x000000130000720c */ /* 0x000fe40003f85270 */
[----:B------:R-:W-:-:S02]  /*06e0*/  SEL R18, RZ, 0x1, !P1 ;  /* 0x00000001ff127807 */ /* 0x000fc40004800000 */
[----:B------:R-:W-:Y:S02]  /*06f0*/  ISETP.EQ.OR P4, PT, R7, RZ, !P4 ;  /* 0x000000ff0700720c */ /* 0x000fe40006782670 */
[----:B------:R-:W-:Y:S02]  /*0700*/  LOP3.LUT R0, R62, 0x7f, RZ, 0xc0, !PT ;  /* 0x0000007f3e007812 */ /* 0x000fe400078ec0ff */
[----:B------:R-:W-:Y:S02]  /*0710*/  PLOP3.LUT P0, PT, P0, P4, PT, 0x80, 0x0 ;  /* 0x000000000000781c */ /* 0x000fe40000709070 */
[----:B------:R-:W-:Y:S02]  /*0720*/  SEL R18, R18, 0x2, P5 ;  /* 0x0000000212127807 */ /* 0x000fe40002800000 */
[----:B------:R-:W-:Y:S01]  /*0730*/  P2R R68, PR, RZ, 0x1 ;  /* 0x00000001ff447803 */ /* 0x000fe20000000000 */
[----:B------:R0:W2:Y:S01]  /*0740*/  @!UP1 SYNCS.EXCH.64 URZ, [UR6+0x58], UR4 ;  /* 0x00005804063f95b2 */ /* 0x0000a20008000100 */
[----:B------:R-:W-:Y:S01]  /*0750*/  NOP ;  /* 0x0000000000007918 */ /* 0x000fe20000000000 */
[----:B------:R-:W-:Y:S06]  /*0760*/  @!P3 BRA `(.L_x_3) ;  /* 0x000000000008b947 */ /* 0x000fec0003800000 */
[----:B-12---:R-:W-:Y:S01]  /*0770*/  UCGABAR_ARV ;  /* 0x00000000000079c7 */ /* 0x006fe20008000000 */
[----:B------:R-:W-:Y:S05]  /*0780*/  BRA `(.L_x_4) ;  /* 0x0000000000047947 */ /* 0x000fea0003800000 */
.L_x_3:
[----:B-12---:R-:W-:Y:S01]  /*0790*/  NOP ;  /* 0x0000000000007918 */ /* 0x006fe20000000000 */
.L_x_4:
[----:B------:R-:W1:Y:S01]  /*07a0*/  LDC R2, c[0x0][0x65c] ;  /* 0x00019700ff027b82 */ /* 0x000e620000000800 */
[----:B------:R-:W-:Y:S02]  /*07b0*/  IMAD.U32 R10, RZ, RZ, UR8 ;  /* 0x00000008ff0a7e24 */ /* 0x000fe4000f8e00ff */
[----:B------:R-:W-:Y:S01]  /*07c0*/  IMAD.MOV.U32 R11, RZ, RZ, RZ ;  /* 0x000000ffff0b7224 */ /* 0x000fe200078e00ff */
[----:B-1----:R-:W-:-:S04]  /*07d0*/  ISETP.NE.AND P1, PT, R2, 0x1, PT ;  /* 0x000000010200780c */ /* 0x002fc80003f25270 */
[----:B------:R-:W-:-:S09]  /*07e0*/  P2R R5, PR, RZ, 0x2 ;  /* 0x00000002ff057803 */ /* 0x000fd20000000000 */
[----:B------:R-:W1:Y:S01]  /*07f0*/  @P1 LDC R17, c[0x0][0x10] ;  /* 0x00000400ff111b82 */ /* 0x000e620000000800 */
[----:B------:R-:W-:Y:S02]  /*0800*/  @P1 IMAD.MOV.U32 R5, RZ, RZ, RZ ;  /* 0x000000ffff051224 */ /* 0x000fe400078e00ff */
[----:B------:R-:W-:-:S05]  /*0810*/  @P1 IMAD.MOV.U32 R15, RZ, RZ, RZ ;  /* 0x000000ffff0f1224 */ /* 0x000fca00078e00ff */
[----:B------:R-:W2:Y:S01]  /*0820*/  @!P1 LDC R13, c[0x0][0xc] ;  /* 0x00000300ff0d9b82 */ /* 0x000ea20000000800 */
[----:B0-----:R-:W-:Y:S01]  /*0830*/  ULDC UR4, c[0x0][0xc] ;  /* 0x0000030000047ab9 */ /* 0x001fe20000000800 */
[----:B------:R-:W-:Y:S01]  /*0840*/  ULDC UR5, c[0x0][0x10] ;  /* 0x0000040000057ab9 */ /* 0x000fe20000000800 */
[----:B------:R-:W-:Y:S01]  /*0850*/  ULDC UR6, c[0x0][0x14] ;  /* 0x0000050000067ab9 */ /* 0x000fe20000000800 */
[----:B------:R-:W-:-:S04]  /*0860*/  UIMAD.WIDE.U32 UR4, UR4, UR5, URZ ;  /* 0x00000005040472a5 */ /* 0x000fc8000f8e003f */
[----:B------:R-:W-:Y:S02]  /*0870*/  UIMAD.WIDE.U32 UR38, UR4, UR6, URZ ;  /* 0x00000006042672a5 */ /* 0x000fe4000f8e003f */
[----:B------:R-:W-:-:S04]  /*0880*/  UIMAD UR37, UR5, UR6, URZ ;  /* 0x00000006052572a4 */ /* 0x000fc8000f8e023f */
[----:B------:R-:W-:Y:S01]  /*0890*/  UIADD3 UR37, UR39, UR37, URZ ;  /* 0x0000002527257290 */ /* 0x000fe2000fffe03f */
[----:B-1----:R-:W-:-:S04]  /*08a0*/  @P1 IMAD.WIDE.U32 R16, R17, UR8, R4 ;  /* 0x0000000811101c25 */ /* 0x002fc8000f8e0004 */
[----:B------:R-:W-:Y:S02]  /*08b0*/  @P1 IMAD.IADD R17, R17, 0x1, R15 ;  /* 0x0000000111111824 */ /* 0x000fe400078e020f */
[----:B--2---:R-:W-:-:S04]  /*08c0*/  @!P1 IMAD.WIDE.U32 R10, R4, R13, R10 ;  /* 0x0000000d040a9225 */ /* 0x004fc800078e000a */
[----:B------:R-:W-:Y:S02]  /*08d0*/  @!P1 IMAD.MOV.U32 R16, RZ, RZ, R10 ;  /* 0x000000ffff109224 */ /* 0x000fe400078e000a */
[----:B------:R-:W-:Y:S01]  /*08e0*/  @!P1 IMAD.MOV.U32 R17, RZ, RZ, R11 ;  /* 0x000000ffff119224 */ /* 0x000fe200078e000b */
[----:B------:R-:W-:Y:S06]  /*08f0*/  @!P3 BRA `(.L_x_5) ;  /* 0x00000000000cb947 */ /* 0x000fec0003800000 */
[----:B------:R-:W-:Y:S01]  /*0900*/  UCGABAR_WAIT ;  /* 0x0000000000007dc7 */ /* 0x000fe20008000000 */
[----:B------:R-:W-:Y:S01]  /*0910*/  CCTL.IVALL ;  /* 0x00000000ff00798f */ /* 0x000fe20002000000 */
[----:B------:R-:W-:Y:S05]  /*0920*/  BRA `(.L_x_6) ;  /* 0x0000000000047947 */ /* 0x000fea0003800000 */
.L_x_5:
[----:B------:R-:W-:Y:S06]  /*0930*/  BAR.SYNC.DEFER_BLOCKING 0x0 ;  /* 0x0000000000007b1d */ /* 0x000fec0000010000 */
.L_x_6:
[----:B------:R-:W-:Y:S05]  /*0940*/  @!P2 BRA `(.L_x_7) ;  /* 0x000000480090a947 */ /* 0x000fea0003800000 */
[----:B------:R-:W-:-:S13]  /*0950*/  ISETP.GT.U32.AND P0, PT, R8, 0x1, PT ;  /* 0x000000010800780c */ /* 0x000fda0003f04070 */
[----:B------:R-:W-:Y:S05]  /*0960*/  @P0 EXIT ;  /* 0x000000000000094d */ /* 0x000fea0003800000 */
[----:B------:R-:W-:Y:S01]  /*0970*/  ULDC.64 UR4, c[0x0][0x650] ;  /* 0x0001940000047ab9 */ /* 0x000fe20000000a00 */
[----:B------:R-:W-:Y:S01]  /*0980*/  PRMT R3, RZ, 0x7610, R3 ;  /* 0x00007610ff037816 */ /* 0x000fe20000000003 */
[----:B------:R-:W-:Y:S01]  /*0990*/  IMAD.MOV.U32 R71, RZ, RZ, -0x1 ;  /* 0xffffffffff477424 */ /* 0x000fe200078e00ff */
[----:B------:R-:W-:Y:S01]  /*09a0*/  ISETP.GE.U32.AND P0, PT, R16, UR4, PT ;  /* 0x0000000410007c0c */ /* 0x000fe2000bf06070 */
[----:B------:R-:W-:Y:S02]  /*09b0*/  IMAD.MOV.U32 R70, RZ, RZ, -0x1 ;  /* 0xffffffffff467424 */ /* 0x000fe400078e00ff */
[----:B------:R-:W-:Y:S01]  /*09c0*/  IMAD.MOV.U32 R67, RZ, RZ, -0x1 ;  /* 0xffffffffff437424 */ /* 0x000fe200078e00ff */
[----:B------:R-:W-:-:S13]  /*09d0*/  ISETP.GE.U32.AND.EX P0, PT, R17, UR5, PT, P0 ;  /* 0x0000000511007c0c */ /* 0x000fda000bf06100 */
[----:B------:R-:W-:Y:S05]  /*09e0*/  @P0 BRA `(.L_x_8) ;  /* 0x0000000400280947 */ /* 0x000fea0003800000 */
[----:B------:R-:W0:Y:S01]  /*09f0*/  LDC.64 R24, c[0x0][0x628] ;  /* 0x00018a00ff187b82 */ /* 0x000e220000000a00 */
[----:B------:R-:W-:Y:S02]  /*0a00*/  IMAD.MOV.U32 R10, RZ, RZ, R16 ;  /* 0x000000ffff0a7224 */ /* 0x000fe400078e0010 */
[----:B------:R-:W-:-:S05]  /*0a10*/  IMAD.MOV.U32 R11, RZ, RZ, R17 ;  /* 0x000000ffff0b7224 */ /* 0x000fca00078e0011 */
[----:B------:R-:W1:Y:S08]  /*0a20*/  LDC R8, c[0x0][0x630] ;  /* 0x00018c00ff087b82 */ /* 0x000e700000000800 */
[----:B------:R-:W2:Y:S01]  /*0a30*/  LDC.64 R26, c[0x0][0x620] ;  /* 0x00018800ff1a7b82 */ /* 0x000ea20000000a00 */
[----:B0-----:R-:W-:-:S04]  /*0a40*/  ISETP.NE.U32.AND P0, PT, R24, RZ, PT ;  /* 0x000000ff1800720c */ /* 0x001fc80003f05070 */
[----:B------:R-:W-:-:S13]  /*0a50*/  ISETP.NE.AND.EX P0, PT, R25, RZ, PT, P0 ;  /* 0x000000ff1900720c */ /* 0x000fda0003f05300 */
[----:B-12---:R-:W-:Y:S05]  /*0a60*/  @!P0 BRA `(.L_x_9) ;  /* 0x0000000000288947 */ /* 0x006fea0003800000 */
[----:B------:R-:W0:Y:S02]  /*0a70*/  LDC R3, c[0x0][0x634] ;  /* 0x00018d00ff037b82 */ /* 0x000e240000000800 */
[----:B0-----:R-:W-:-:S05]  /*0a80*/  IADD3 R3, P0, R16, R3, RZ ;  /* 0x0000000310037210 */ /* 0x001fca0007f1e0ff */
[----:B------:R-:W-:-:S04]  /*0a90*/  IMAD.X R21, RZ, RZ, R17, P0 ;  /* 0x000000ffff157224 */ /* 0x000fc800000e0611 */
[----:B------:R-:W-:-:S04]  /*0aa0*/  IMAD.WIDE.U32 R10, R21, R24, RZ ;  /* 0x00000018150a7225 */ /* 0x000fc800078e00ff */
[----:B------:R-:W-:-:S04]  /*0ab0*/  IMAD.WIDE.U32 R12, P0, R3, R25, R10 ;  /* 0x00000019030c7225 */ /* 0x000fc8000780000a */
[----:B------:R-:W-:-:S04]  /*0ac0*/  IMAD.WIDE.U32 R10, R3, R24, RZ ;  /* 0x00000018030a7225 */ /* 0x000fc800078e00ff */
[----:B------:R-:W-:Y:S01]  /*0ad0*/  IMAD.X R15, RZ, RZ, RZ, P0 ;  /* 0x000000ffff0f7224 */ /* 0x000fe200000e06ff */
[----:B------:R-:W-:Y:S01]  /*0ae0*/  IADD3 RZ, P0, R11, R12, RZ ;  /* 0x0000000c0bff7210 */ /* 0x000fe20007f1e0ff */
[----:B------:R-:W-:-:S04]  /*0af0*/  IMAD.MOV.U32 R14, RZ, RZ, R13 ;  /* 0x000000ffff0e7224 */ /* 0x000fc800078e000d */
[----:B------:R-:W-:-:S08]  /*0b00*/  IMAD.WIDE.U32.X R10, R21, R25, R14, P0 ;  /* 0x00000019150a7225 */ /* 0x000fd000000e040e */
.L_x_9:
[----:B------:R-:W0:Y:S01]  /*0b10*/  LDC.64 R30, c[0x0][0x640] ;  /* 0x00019000ff1e7b82 */ /* 0x000e220000000a00 */
[--C-:B------:R-:W-:Y:S01]  /*0b20*/  SHF.R.U64 R67, R10, R8, R11.reuse ;  /* 0x000000080a437219 */ /* 0x100fe2000000120b */
[----:B------:R-:W-:Y:S01]  /*0b30*/  IMAD R22, R9, R22, R4 ;  /* 0x0000001609167224 */ /* 0x000fe200078e0204 */
[----:B------:R-:W-:Y:S01]  /*0b40*/  SHF.R.U32.HI R3, RZ, R8, R11 ;  /* 0x00000008ff037219 */ /* 0x000fe2000001160b */
[----:B------:R-:W-:Y:S01]  /*0b50*/  IMAD.MOV.U32 R23, RZ, RZ, 0x1 ;  /* 0x00000001ff177424 */ /* 0x000fe200078e00ff */
[----:B------:R-:W-:-:S03]  /*0b60*/  IADD3 R5, P0, RZ, -R67, RZ ;  /* 0x80000043ff057210 */ /* 0x000fc60007f1e0ff */
[----:B------:R-:W1:Y:S02]  /*0b70*/  LDC R12, c[0x0][0x618] ;  /* 0x00018600ff0c7b82 */ /* 0x000e640000000800 */
[----:B------:R-:W-:Y:S02]  /*0b80*/  IMAD.X R3, RZ, RZ, ~R3, P0 ;  /* 0x000000ffff037224 */ /* 0x000fe400000e0e03 */
[----:B------:R-:W-:-:S04]  /*0b90*/  IMAD.WIDE.U32 R10, R5, R26, R16 ;  /* 0x0000001a050a7225 */ /* 0x000fc800078e0010 */
[----:B------:R-:W2:Y:S01]  /*0ba0*/  LDC R20, c[0x0][0x608] ;  /* 0x00018200ff147b82 */ /* 0x000ea20000000800 */
[----:B------:R-:W-:Y:S02]  /*0bb0*/  IMAD R8, R3, R26, RZ ;  /* 0x0000001a03087224 */ /* 0x000fe400078e02ff */
[----:B------:R-:W-:Y:S02]  /*0bc0*/  IMAD.MOV.U32 R3, RZ, RZ, -0x1 ;  /* 0xffffffffff037424 */ /* 0x000fe400078e00ff */
[----:B------:R-:W-:-:S03]  /*0bd0*/  IMAD R5, R5, R27, R8 ;  /* 0x0000001b05057224 */ /* 0x000fc600078e0208 */
[----:B------:R-:W3:Y:S01]  /*0be0*/  LDC R28, c[0x0][0x658] ;  /* 0x00019600ff1c7b82 */ /* 0x000ee20000000800 */
[----:B------:R-:W-:Y:S01]  /*0bf0*/  IMAD.IADD R5, R11, 0x1, R5 ;  /* 0x000000010b057824 */ /* 0x000fe200078e0205 */
[----:B0-----:R-:W-:-:S04]  /*0c00*/  ISETP.NE.U32.AND P0, PT, R30, RZ, PT ;  /* 0x000000ff1e00720c */ /* 0x001fc80003f05070 */
[----:B------:R-:W-:Y:S02]  /*0c10*/  ISETP.NE.AND.EX P0, PT, R31, RZ, PT, P0 ;  /* 0x000000ff1f00720c */ /* 0x000fe40003f05300 */
[----:B------:R-:W0:Y:S01]  /*0c20*/  LDC R24, c[0x0][0x600] ;  /* 0x00018000ff187b82 */ /* 0x000e220000000800 */
[-CC-:B-1----:R-:W-:Y:S02]  /*0c30*/  SHF.R.U64 R14, R10, R12.reuse, R5.reuse ;  /* 0x0000000c0a0e7219 */ /* 0x182fe40000001205 */
[----:B------:R-:W-:-:S05]  /*0c40*/  SHF.R.U32.HI R5, RZ, R12, R5 ;  /* 0x0000000cff057219 */ /* 0x000fca0000011605 */
[----:B------:R-:W1:Y:S01]  /*0c50*/  LDC R15, c[0x0][0x648] ;  /* 0x00019200ff0f7b82 */ /* 0x000e620000000800 */
[-CC-:B--2---:R-:W-:Y:S02]  /*0c60*/  SHF.R.U64 R27, R14, R20.reuse, R5.reuse ;  /* 0x000000140e1b7219 */ /* 0x184fe40000001205 */
[----:B------:R-:W-:-:S05]  /*0c70*/  SHF.R.U32.HI R5, RZ, R20, R5 ;  /* 0x00000014ff057219 */ /* 0x000fca0000011605 */
[----:B------:R-:W2:Y:S01]  /*0c80*/  LDC R21, c[0x0][0x638] ;  /* 0x00018e00ff157b82 */ /* 0x000ea20000000800 */
[-CC-:B---3--:R-:W-:Y:S02]  /*0c90*/  SHF.R.U64 R20, R27, R28.reuse, R5.reuse ;  /* 0x0000001c1b147219 */ /* 0x188fe40000001205 */
[-C--:B------:R-:W-:Y:S02]  /*0ca0*/  SHF.L.U32 R3, R3, R28.reuse, RZ ;  /* 0x0000001c03037219 */ /* 0x080fe400000006ff */
[----:B------:R-:W-:Y:S01]  /*0cb0*/  SHF.R.U32.HI R5, RZ, R28, R5 ;  /* 0x0000001cff057219 */ /* 0x000fe20000011605 */
[----:B------:R-:W-:Y:S01]  /*0cc0*/  IMAD.MOV.U32 R4, RZ, RZ, R20 ;  /* 0x000000ffff047224 */ /* 0x000fe200078e0014 */
[----:B------:R-:W-:Y:S01]  /*0cd0*/  LOP3.LUT R12, RZ, R3, RZ, 0x33, !PT ;  /* 0x00000003ff0c7212 */ /* 0x000fe200078e33ff */
[----:B------:R-:W3:Y:S01]  /*0ce0*/  LDC R25, c[0x0][0x610] ;  /* 0x00018400ff197b82 */ /* 0x000ee20000000800 */
[----:B------:R-:W-:Y:S05]  /*0cf0*/  @!P0 BRA `(.L_x_10) ;  /* 0x0000000000288947 */ /* 0x000fea0003800000 */
[----:B------:R-:W4:Y:S02]  /*0d00*/  LDC R3, c[0x0][0x64c] ;  /* 0x00019300ff037b82 */ /* 0x000f240000000800 */
[----:B----4-:R-:W-:-:S05]  /*0d10*/  IADD3 R3, P0, R20, R3, RZ ;  /* 0x0000000314037210 */ /* 0x010fca0007f1e0ff */
        /* <DEDUP_REMOVED lines=8> */
.L_x_10:
[----:B-1----:R-:W-:Y:S01]  /*0da0*/  SHF.R.U64 R4, R4, R15, R5 ;  /* 0x0000000f04047219 */ /* 0x002fe20000001205 */
[----:B0-----:R-:W-:Y:S01]  /*0db0*/  VIADD R5, R24, 0xffffffff ;  /* 0xffffffff18057836 */ /* 0x001fe20000000000 */
[----:B------:R-:W-:Y:S02]  /*0dc0*/  SHF.L.U32 R3, R23, R28, RZ ;  /* 0x0000001c17037219 */ /* 0x000fe400000006ff */
[----:B------:R-:W-:Y:S01]  /*0dd0*/  LOP3.LUT R12, R27, R12, RZ, 0xc0, !PT ;  /* 0x0000000c1b0c7212 */ /* 0x000fe200078ec0ff */
[----:B------:R-:W-:Y:S01]  /*0de0*/  IMAD.MOV R8, RZ, RZ, -R4 ;  /* 0x000000ffff087224 */ /* 0x000fe200078e0a04 */
[----:B------:R-:W-:-:S03]  /*0df0*/  SEL R7, R7, R22, !P1 ;  /* 0x0000001607077207 */ /* 0x000fc60004800000 */
[----:B------:R-:W-:Y:S01]  /*0e00*/  IMAD R12, R3, R4, R12 ;  /* 0x00000004030c7224 */ /* 0x000fe200078e020c */
[----:B------:R-:W-:Y:S01]  /*0e10*/  LOP3.LUT R4, R14, R5, RZ, 0xc0, !PT ;  /* 0x000000050e047212 */ /* 0x000fe200078ec0ff */
[----:B--2---:R-:W-:Y:S02]  /*0e20*/  IMAD R3, R8, R21, R20 ;  /* 0x0000001508037224 */ /* 0x004fe400078e0214 */
[----:B---3--:R-:W-:Y:S02]  /*0e30*/  IMAD R7, R12, R25, R7 ;  /* 0x000000190c077224 */ /* 0x008fe400078e0207 */
[----:B------:R-:W-:Y:S02]  /*0e40*/  IMAD.MOV.U32 R5, RZ, RZ, 0x1 ;  /* 0x00000001ff057424 */ /* 0x000fe400078e00ff */
[----:B------:R-:W-:-:S03]  /*0e50*/  IMAD R4, R3, R24, R4 ;  /* 0x0000001803047224 */ /* 0x000fc600078e0204 */
[----:B------:R-:W-:Y:S02]  /*0e60*/  PRMT R3, R5, 0x7610, R3 ;  /* 0x0000761005037816 */ /* 0x000fe40000000003 */
[----:B------:R-:W-:Y:S02]  /*0e70*/  SEL R70, R4, R7, !P1 ;  /* 0x0000000704467207 */ /* 0x000fe40004800000 */
[----:B------:R-:W-:-:S07]  /*0e80*/  SEL R71, R7, R4, !P1 ;  /* 0x0000000407477207 */ /* 0x000fce0004800000 */
.L_x_8:
[----:B------:R-:W-:-:S08]  /*0e90*/  NOP ;  /* 0x0000000000007918 */ /* 0x000fd00000000000 */
[----:B------:R-:W0:Y:S02]  /*0ea0*/  USETMAXREG.TRY_ALLOC.CTAPOOL UP0, 0xe8 ;  /* 0x000000e8000079c8 */ /* 0x000e240008000600 */
[----:B0-----:R-:W-:-:S13]  /*0eb0*/  PLOP3.LUT P0, PT, PT, PT, UP0, 0x80, 0x0 ;  /* 0x000000000000781c */ /* 0x001fda0003f0f008 */
[----:B------:R-:W-:Y:S05]  /*0ec0*/  @!P0 BRA `(.L_x_8) ;  /* 0xfffffffc00f08947 */ /* 0x000fea000383ffff */
[----:B------:R-:W-:Y:S01]  /*0ed0*/  ULDC.64 UR4, c[0x0][0x598] ;  /* 0x0001660000047ab9 */ /* 0x000fe20000000a00 */
[----:B------:R-:W-:Y:S01]  /*0ee0*/  ULDC.64 UR40, c[0x0][0x208] ;  /* 0x0000820000287ab9 */ /* 0x000fe20000000a00 */
[----:B------:R-:W-:-:S04]  /*0ef0*/  ISETP.NE.U32.AND P0, PT, RZ, UR4, PT ;  /* 0x00000004ff007c0c */ /* 0x000fc8000bf05070 */
[----:B------:R-:W-:-:S13]  /*0f00*/  ISETP.NE.AND.EX P0, PT, RZ, UR5, PT, P0 ;  /* 0x00000005ff007c0c */ /* 0x000fda000bf05300 */
[----:B------:R-:W-:Y:S05]  /*0f10*/  @!P0 BRA `(.L_x_11) ;  /* 0x00000000001c8947 */ /* 0x000fea0003800000 */
[----:B------:R-:W0:Y:S02]  /*0f20*/  LDC.64 R4, c[0x0][0x598] ;  /* 0x00016600ff047b82 */ /* 0x000e240000000a00 */
[----:B0-----:R-:W2:Y:S02]  /*0f30*/  LDG.E.64 R4, desc[UR40][R4.64] ;  /* 0x0000002804047981 */ /* 0x001ea4000c1e1b00 */
[----:B--2---:R-:W-:-:S04]  /*0f40*/  ISETP.NE.U32.AND P0, PT, R4, RZ, PT ;  /* 0x000000ff0400720c */ /* 0x004fc80003f05070 */
[----:B------:R-:W-:-:S13]  /*0f50*/  ISETP.NE.AND.EX P0, PT, R5, RZ, PT, P0 ;  /* 0x000000ff0500720c */ /* 0x000fda0003f05300 */
[----:B------:R-:W-:Y:S05]  /*0f60*/  @!P0 BRA `(.L_x_11) ;  /* 0x0000000000088947 */ /* 0x000fea0003800000 */
[----:B------:R0:W5:Y:S01]  /*0f70*/  LD.E R56, desc[UR40][R4.64] ;  /* 0x0000002804387980 */ /* 0x000162000c101900 */
[----:B------:R-:W-:Y:S05]  /*0f80*/  BRA `(.L_x_12) ;  /* 0x0000000000247947 */ /* 0x000fea0003800000 */
.L_x_11:
[----:B------:R-:W-:Y:S02]  /*0f90*/  ULDC.64 UR4, c[0x0][0x588] ;  /* 0x0001620000047ab9 */ /* 0x000fe40000000a00 */
[----:B------:R-:W-:-:S04]  /*0fa0*/  ISETP.NE.U32.AND P0, PT, RZ, UR4, PT ;  /* 0x00000004ff007c0c */ /* 0x000fc8000bf05070 */
[----:B------:R-:W-:-:S13]  /*0fb0*/  ISETP.NE.AND.EX P0, PT, RZ, UR5, PT, P0 ;  /* 0x00000005ff007c0c */ /* 0x000fda000bf05300 */
[----:B------:R-:W-:Y:S05]  /*0fc0*/  @!P0 BRA `(.L_x_13) ;  /* 0x00000000000c8947 */ /* 0x000fea0003800000 */
[----:B------:R-:W0:Y:S02]  /*0fd0*/  LDC.64 R56, c[0x0][0x588] ;  /* 0x00016200ff387b82 */ /* 0x000e240000000a00 */
[----:B0-----:R1:W5:Y:S01]  /*0fe0*/  LDG.E R56, desc[UR40][R56.64] ;  /* 0x0000002838387981 */ /* 0x001362000c1e1900 */
[----:B------:R-:W-:Y:S05]  /*0ff0*/  BRA `(.L_x_12) ;  /* 0x0000000000087947 */ /* 0x000fea0003800000 */
.L_x_13:
[----:B------:R-:W-:Y:S02]  /*1000*/  ULDC UR4, c[0x0][0x580] ;  /* 0x0001600000047ab9 */ /* 0x000fe40000000800 */
[----:B------:R-:W-:-:S07]  /*1010*/  IMAD.U32 R56, RZ, RZ, UR4 ;  /* 0x00000004ff387e24 */ /* 0x000fce000f8e00ff */
.L_x_12:
[----:B------:R-:W-:Y:S02]  /*1020*/  ULDC.64 UR4, c[0x0][0x5a0] ;  /* 0x0001680000047ab9 */ /* 0x000fe40000000a00 */
[----:B------:R-:W-:-:S04]  /*1030*/  ISETP.NE.U32.AND P0, PT, RZ, UR4, PT ;  /* 0x00000004ff007c0c */ /* 0x000fc8000bf05070 */
[----:B------:R-:W-:-:S13]  /*1040*/  ISETP.NE.AND.EX P0, PT, RZ, UR5, PT, P0 ;  /* 0x00000005ff007c0c */ /* 0x000fda000bf05300 */
[----:B------:R-:W-:Y:S05]  /*1050*/  @!P0 BRA `(.L_x_14) ;  /* 0x00000000001c8947 */ /* 0x000fea0003800000 */
[----:B0-----:R-:W0:Y:S02]  /*1060*/  LDC.64 R4, c[0x0][0x5a0] ;  /* 0x00016800ff047b82 */ /* 0x001e240000000a00 */
[----:B0-----:R-:W2:Y:S02]  /*1070*/  LDG.E.64 R4, desc[UR40][R4.64] ;  /* 0x0000002804047981 */ /* 0x001ea4000c1e1b00 */
[----:B--2---:R-:W-:-:S04]  /*1080*/  ISETP.NE.U32.AND P0, PT, R4, RZ, PT ;  /* 0x000000ff0400720c */ /* 0x004fc80003f05070 */
[----:B------:R-:W-:-:S13]  /*1090*/  ISETP.NE.AND.EX P0, PT, R5, RZ, PT, P0 ;  /* 0x000000ff0500720c */ /* 0x000fda0003f05300 */
[----:B------:R-:W-:Y:S05]  /*10a0*/  @!P0 BRA `(.L_x_14) ;  /* 0x0000000000088947 */ /* 0x000fea0003800000 */
[----:B-1----:R0:W5:Y:S01]  /*10b0*/  LD.E R57, desc[UR40][R4.64] ;  /* 0x0000002804397980 */ /* 0x002162000c101900 */
[----:B------:R-:W-:Y:S05]  /*10c0*/  BRA `(.L_x_15) ;  /* 0x0000000000247947 */ /* 0x000fea0003800000 */
.L_x_14:
[----:B------:R-:W-:Y:S02]  /*10d0*/  ULDC.64 UR4, c[0x0][0x590] ;  /* 0x0001640000047ab9 */ /* 0x000fe40000000a00 */
[----:B------:R-:W-:-:S04]  /*10e0*/  ISETP.NE.U32.AND P0, PT, RZ, UR4, PT ;  /* 0x00000004ff007c0c */ /* 0x000fc8000bf05070 */
[----:B------:R-:W-:-:S13]  /*10f0*/  ISETP.NE.AND.EX P0, PT, RZ, UR5, PT, P0 ;  /* 0x00000005ff007c0c */ /* 0x000fda000bf05300 */
[----:B------:R-:W-:Y:S05]  /*1100*/  @!P0 BRA `(.L_x_16) ;  /* 0x00000000000c8947 */ /* 0x000fea0003800000 */
[----:B0-----:R-:W1:Y:S02]  /*1110*/  LDC.64 R4, c[0x0][0x590] ;  /* 0x00016400ff047b82 */ /* 0x001e640000000a00 */
[----:B-1----:R1:W5:Y:S01]  /*1120*/  LDG.E R57, desc[UR40][R4.64] ;  /* 0x0000002804397981 */ /* 0x002362000c1e1900 */
[----:B------:R-:W-:Y:S05]  /*1130*/  BRA `(.L_x_15) ;  /* 0x0000000000087947 */ /* 0x000fea0003800000 */
.L_x_16:
[----:B------:R-:W-:Y:S02]  /*1140*/  ULDC UR4, c[0x0][0x584] ;  /* 0x0001610000047ab9 */ /* 0x000fe40000000800 */
[----:B-1----:R-:W-:-:S07]  /*1150*/  IMAD.U32 R57, RZ, RZ, UR4 ;  /* 0x00000004ff397e24 */ /* 0x002fce000f8e00ff */
.L_x_15:
[----:B------:R-:W-:-:S13]  /*1160*/  LOP3.LUT P0, RZ, R3, 0xff, RZ, 0xc0, !PT ;  /* 0x000000ff03ff7812 */ /* 0x000fda000780c0ff */
[----:B------:R-:W-:Y:S05]  /*1170*/  @!P0 EXIT ;  /* 0x000000000000894d */ /* 0x000fea0003800000 */
[----:B------:R-:W2:Y:S01]  /*1180*/  LDC R60, c[0x0][0x658] ;  /* 0x00019600ff3c7b82 */ /* 0x000ea20000000800 */
[----:B------:R-:W-:Y:S01]  /*1190*/  ULDC.64 UR6, c[0x0][0x288] ;  /* 0x0000a20000067ab9 */ /* 0x000fe20000000a00 */
[----:B------:R-:W-:Y:S01]  /*11a0*/  LOP3.LUT R6, R6, 0x1, RZ, 0xc0, !PT ;  /* 0x0000000106067812 */ /* 0x000fe200078ec0ff */
[----:B------:R-:W-:Y:S01]  /*11b0*/  UIADD3 UR4, UR7, 0x7f, URZ ;  /* 0x0000007f07047890 */ /* 0x000fe2000fffe03f */
[----:B------:R-:W-:Y:S01]  /*11c0*/  SHF.R.U32.HI R3, RZ, 0x2, R62 ;  /* 0x00000002ff037819 */ /* 0x000fe2000001163e */
[----:B01----:R-:W-:Y:S01]  /*11d0*/  IMAD.MOV.U32 R5, RZ, RZ, -0x1 ;  /* 0xffffffffff057424 */ /* 0x003fe200078e00ff */
[----:B------:R-:W-:Y:S01]  /*11e0*/  SHF.R.U32.HI R0, RZ, 0x1, R0 ;  /* 0x00000001ff007819 */ /* 0x000fe20000011600 */
[----:B------:R-:W-:Y:S01]  /*11f0*/  USHF.R.S32.HI UR5, URZ, 0x1f, UR4 ;  /* 0x0000001f3f057899 */ /* 0x000fe20008011404 */
[----:B------:R-:W0:Y:S01]  /*1200*/  LDC.64 R58, c[0x0][0x5c8] ;  /* 0x00017200ff3a7b82 */ /* 0x000e220000000a00 */
[----:B------:R-:W-:Y:S01]  /*1210*/  IMAD.SHL.U32 R22, R6, 0x40, RZ ;  /* 0x0000004006167824 */ /* 0x000fe200078e00ff */
[----:B------:R-:W-:Y:S01]  /*1220*/  LOP3.LUT R3, R3, 0x7, RZ, 0xc0, !PT ;  /* 0x0000000703037812 */ /* 0x000fe200078ec0ff */
[----:B------:R-:W-:Y:S01]  /*1230*/  ULEA.HI UR5, UR5, UR4, URZ, 0x7 ;  /* 0x0000000405057291 */ /* 0x000fe2000f8f383f */
[----:B------:R-:W-:Y:S01]  /*1240*/  LOP3.LUT R0, R0, 0x30, RZ, 0xc0, !PT ;  /* 0x0000003000007812 */ /* 0x000fe200078ec0ff */
[----:B------:R-:W-:Y:S01]  /*1250*/  IMAD.MOV.U32 R7, RZ, RZ, 0x1 ;  /* 0x00000001ff077424 */ /* 0x000fe200078e00ff */
[--C-:B------:R-:W-:Y:S01]  /*1260*/  LOP3.LUT R22, R22, 0x40, R3.reuse, 0xe2, !PT ;  /* 0x0000004016167812 */ /* 0x100fe200078ee203 */
[----:B------:R-:W-:Y:S01]  /*1270*/  USHF.R.S32.HI UR43, URZ, 0x7, UR5 ;  /* 0x000000073f2b7899 */ /* 0x000fe20008011405 */
[----:B------:R-:W1:Y:S01]  /*1280*/  LDC R64, c[0x0][0x600] ;  /* 0x00018000ff407b82 */ /* 0x000e620000000800 */
[----:B------:R-:W-:Y:S01]  /*1290*/  IADD3 R3, RZ, -R0, -R3 ;  /* 0x80000000ff037210 */ /* 0x000fe20007ffe803 */
[----:B------:R-:W-:Y:S01]  /*12a0*/  IMAD.U32 R4, RZ, RZ, UR6 ;  /* 0x00000006ff047e24 */ /* 0x000fe2000f8e00ff */
[C---:B------:R-:W-:Y:S01]  /*12b0*/  LOP3.LUT R61, R62.reuse, 0x3, RZ, 0xc0, !PT ;  /* 0x000000033e3d7812 */ /* 0x040fe200078ec0ff */
[----:B------:R-:W-:Y:S01]  /*12c0*/  UISETP.LT.AND UP0, UPT, UR43, 0x1, UPT ;  /* 0x000000012b00788c */ /* 0x000fe2000bf01270 */
[----:B------:R-:W-:Y:S01]  /*12d0*/  LOP3.LUT R63, R62, 0x80, RZ, 0xc0, !PT ;  /* 0x000000803e3f7812 */ /* 0x000fe200078ec0ff */
[----:B------:R-:W-:Y:S01]  /*12e0*/  IMAD R3, R6, -0x40, R3 ;  /* 0xffffffc006037824 */ /* 0x000fe200078e0203 */
[----:B------:R-:W-:Y:S01]  /*12f0*/  ULDC UR4, c[0x0][0x284] ;  /* 0x0000a10000047ab9 */ /* 0x000fe20000000800 */
[----:B--2---:R-:W-:Y:S01]  /*1300*/  SHF.L.U32 R5, R5, R60, RZ ;  /* 0x0000003c05057219 */ /* 0x004fe200000006ff */
[----:B------:R-:W-:Y:S01]  /*1310*/  USEL UR44, UR43, 0x1, UP0 ;  /* 0x000000012b2c7887 */ /* 0x000fe20008000000 */
[----:B------:R-:W-:Y:S01]  /*1320*/  IMAD R61, R61, -0x2, R4 ;  /* 0xfffffffe3d3d7824 */ /* 0x000fe200078e0204 */
[----:B------:R-:W-:Y:S01]  /*1330*/  LOP3.LUT R22, R22, R0, RZ, 0xfc, !PT ;  /* 0x0000000016167212 */ /* 0x000fe200078efcff */
[----:B------:R-:W-:Y:S01]  /*1340*/  IMAD.SHL.U32 R62, R62, 0x2, RZ ;  /* 0x000000023e3e7824 */ /* 0x000fe200078e00ff */
[----:B------:R-:W-:Y:S01]  /*1350*/  SHF.L.U32 R60, R7, R60, RZ ;  /* 0x0000003c073c7219 */ /* 0x000fe200000006ff */
[----:B------:R-:W-:Y:S01]  /*1360*/  VIADD R66, R3, UR4 ;  /* 0x0000000403427c36 */ /* 0x000fe20008000000 */
[----:B------:R-:W-:Y:S01]  /*1370*/  LOP3.LUT R69, R18, 0x1, RZ, 0xfc, !PT ;  /* 0x0000000112457812 */ /* 0x000fe200078efcff */
[----:B------:R-:W-:Y:S01]  /*1380*/  IMAD.MOV.U32 R23, RZ, RZ, RZ ;  /* 0x000000ffff177224 */ /* 0x000fe200078e00ff */
[C---:B0-----:R-:W-:Y:S01]  /*1390*/  SHF.L.U64.HI R59, R58.reuse, 0x3, R59 ;  /* 0x000000033a3b7819 */ /* 0x041fe2000001023b */
[----:B------:R-:W-:Y:S01]  /*13a0*/  IMAD.SHL.U32 R58, R58, 0x8, RZ ;  /* 0x000000083a3a7824 */ /* 0x000fe200078e00ff */
[----:B------:R-:W-:Y:S01]  /*13b0*/  SHF.R.U32.HI R63, RZ, 0x7, R63 ;  /* 0x00000007ff3f7819 */ /* 0x000fe2000001163f */
[----:B------:R-:W-:Y:S01]  /*13c0*/  UIADD3 UR44, UR43, -UR44, URZ ;  /* 0x8000002c2b2c7290 */ /* 0x000fe2000fffe03f */
[----:B------:R-:W-:Y:S01]  /*13d0*/  LOP3.LUT R65, RZ, R5, RZ, 0x33, !PT ;  /* 0x00000005ff417212 */ /* 0x000fe200078e33ff */
[----:B------:R-:W-:Y:S01]  /*13e0*/  UMOV UR36, URZ ;  /* 0x0000003f00247c82 */ /* 0x000fe20008000000 */
[----:B------:R-:W-:Y:S01]  /*13f0*/  UMOV UR42, URZ ;  /* 0x0000003f002a7c82 */ /* 0x000fe20008000000 */
[----:B-1----:R-:W-:-:S08]  /*1400*/  VIADD R64, R64, 0xffffffff ;  /* 0xffffffff40407836 */ /* 0x002fd00000000000 */
.L_x_98:
[----:B0-----:R-:W0:Y:S01]  /*1410*/  SHFL.IDX PT, R0, R63, RZ, 0x1f ;  /* 0x00001fff3f007589 */ /* 0x001e2200000e0000 */
[----:B-1----:R-:W1:Y:S01]  /*1420*/  S2UR UR7, SR_CgaCtaId ;  /* 0x00000000000779c3 */ /* 0x002e620000008800 */
[----:B------:R-:W-:Y:S01]  /*1430*/  UMOV UR6, 0x400 ;  /* 0x0000040000067882 */ /* 0x000fe20000000000 */
[----:B0-----:R-:W-:Y:S01]  /*1440*/  R2UR UR4, R0 ;  /* 0x00000000000472ca */ /* 0x001fe200000e0000 */
[----:B-1----:R-:W-:-:S12]  /*1450*/  ULEA UR6, UR7, UR6, 0x18 ;  /* 0x0000000607067291 */ /* 0x002fd8000f8ec03f */
[----:B------:R-:W-:-:S04]  /*1460*/  ULEA.HI UR5, UR4, UR4, URZ, 0x1 ;  /* 0x0000000404057291 */ /* 0x000fc8000f8f083f */
[----:B------:R-:W-:-:S04]  /*1470*/  ULOP3.LUT UR5, UR5, 0x7fffe, URZ, 0xc0, !UPT ;  /* 0x0007fffe05057892 */ /* 0x000fc8000f8ec03f */
[----:B------:R-:W-:-:S03]  /*1480*/  UIADD3 UR5, UR4, -UR5, URZ ;  /* 0x8000000504057290 */ /* 0x000fc6000fffe03f */
[----:B------:R-:W-:Y:S01]  /*1490*/  ULDC UR4, c[0x0][0x28c] ;  /* 0x0000a30000047ab9 */ /* 0x000fe20000000800 */
[----:B------:R-:W-:Y:S01]  /*14a0*/  ULEA UR5, UR5, UR6, 0xd ;  /* 0x0000000605057291 */ /* 0x000fe2000f8e683f */
[----:B------:R-:W-:-:S03]  /*14b0*/  ISETP.LT.AND P0, PT, RZ, UR4, PT ;  /* 0x00000004ff007c0c */ /* 0x000fc6000bf01270 */
[----:B------:R-:W-:-:S04]  /*14c0*/  UIADD3 UR5, UR5, 0x100, URZ ;  /* 0x0000010005057890 */ /* 0x000fc8000fffe03f */
[----:B------:R-:W-:-:S04]  /*14d0*/  USHF.R.U32.HI UR5, URZ, 0x4, UR5 ;  /* 0x000000043f057899 */ /* 0x000fc80008011605 */
[----:B------:R-:W-:-:S04]  /*14e0*/  ULOP3.LUT UR5, UR5, 0x3fff, URZ, 0xc0, !UPT ;  /* 0x00003fff05057892 */ /* 0x000fc8000f8ec03f */
[----:B------:R-:W-:Y:S01]  /*14f0*/  ULOP3.LUT UR45, UR5, 0x10000, URZ, 0xfc, !UPT ;  /* 0x00010000052d7892 */ /* 0x000fe2000f8efc3f */
[----:B---345:R-:W-:Y:S11]  /*1500*/  @P0 BRA `(.L_x_17) ;  /* 0x0000000000400947 */ /* 0x038ff60003800000 */
[----:B------:R-:W-:Y:S01]  /*1510*/  MOV R0, 0x0 ;  /* 0x0000000000007802 */ /* 0x000fe20000000f00 */
[----:B------:R-:W-:Y:S01]  /*1520*/  ULDC.64 UR4, c[0x4][0x68] ;  /* 0x01001a0000047ab9 */ /* 0x000fe20000000a00 */
[----:B------:R-:W-:Y:S01]  /*1530*/  ULDC.64 UR6, c[0x4][0x8] ;  /* 0x0100020000067ab9 */ /* 0x000fe20000000a00 */
[----:B------:R-:W-:Y:S01]  /*1540*/  IMAD.U32 R4, RZ, RZ, UR4 ;  /* 0x00000004ff047e24 */ /* 0x000fe2000f8e00ff */
[----:B------:R0:W1:Y:S01]  /*1550*/  LDC.64 R14, c[0x4][R0] ;  /* 0x01000000000e7b82 */ /* 0x0000620000000a00 */
[----:B------:R-:W-:Y:S01]  /*1560*/  IMAD.U32 R5, RZ, RZ, UR5 ;  /* 0x00000005ff057e24 */ /* 0x000fe2000f8e00ff */
[----:B------:R-:W-:Y:S01]  /*1570*/  ULDC.64 UR4, c[0x4][0x70] ;  /* 0x01001c0000047ab9 */ /* 0x000fe20000000a00 */
[----:B------:R-:W-:Y:S02]  /*1580*/  IMAD.U32 R10, RZ, RZ, UR6 ;  /* 0x00000006ff0a7e24 */ /* 0x000fe4000f8e00ff */
[----:B------:R-:W-:Y:S02]  /*1590*/  IMAD.U32 R6, RZ, RZ, UR4 ;  /* 0x00000004ff067e24 */ /* 0x000fe4000f8e00ff */
[----:B------:R-:W-:-:S02]  /*15a0*/  IMAD.U32 R7, RZ, RZ, UR5 ;  /* 0x00000005ff077e24 */ /* 0x000fc4000f8e00ff */
[----:B------:R-:W-:Y:S02]  /*15b0*/  IMAD.U32 R11, RZ, RZ, UR7 ;  /* 0x00000007ff0b7e24 */ /* 0x000fe4000f8e00ff */
[----:B------:R-:W-:Y:S02]  /*15c0*/  IMAD.MOV.U32 R8, RZ, RZ, 0x1e1 ;  /* 0x000001e1ff087424 */ /* 0x000fe400078e00ff */
[----:B------:R-:W-:Y:S02]  /*15d0*/  IMAD.MOV.U32 R12, RZ, RZ, 0x1 ;  /* 0x00000001ff0c7424 */ /* 0x000fe400078e00ff */
[----:B0-----:R-:W-:-:S07]  /*15e0*/  IMAD.MOV.U32 R13, RZ, RZ, RZ ;  /* 0x000000ffff0d7224 */ /* 0x001fce00078e00ff */
[----:B------:R-:W-:-:S07]  /*15f0*/  LEPC R20, `(.L_x_17) ;  /* 0x000000001014794e */ /* 0x000fce0000000000 */
[----:B-1---5:R-:W-:Y:S05]  /*1600*/  CALL.ABS.NOINC R14 ;  /* 0x000000000e007343 */ /* 0x022fea0003c00000 */
.L_x_17:
[----:B------:R-:W-:-:S13]  /*1610*/  ISETP.NE.AND P0, PT, R69, 0x3, PT ;  /* 0x000000034500780c */ /* 0x000fda0003f05270 */
[----:B------:R-:W-:Y:S05]  /*1620*/  @!P0 BRA `(.L_x_18) ;  /* 0x0000000000048947 */ /* 0x000fea0003800000 */
[----:B------:R-:W-:Y:S01]  /*1630*/  BPT.TRAP 0x1 ;  /* 0x000000040000795c */ /* 0x000fe20000300000 */
.L_x_18:
[----:B------:R-:W0:Y:S01]  /*1640*/  S2UR UR5, SR_CgaCtaId ;  /* 0x00000000000579c3 */ /* 0x000e220000008800 */
[----:B------:R-:W-:Y:S01]  /*1650*/  UMOV UR4, 0x400 ;  /* 0x0000040000047882 */ /* 0x000fe20000000000 */
[----:B------:R-:W-:Y:S02]  /*1660*/  IMAD.U32 R0, RZ, RZ, UR36 ;  /* 0x00000024ff007e24 */ /* 0x000fe4000f8e00ff */
[----:B------:R-:W-:-:S03]  /*1670*/  IMAD.U32 R3, RZ, RZ, UR42 ;  /* 0x0000002aff037e24 */ /* 0x000fc6000f8e00ff */
[----:B------:R-:W-:Y:S01]  /*1680*/  SHF.L.U32 R0, R0, 0x1f, RZ ;  /* 0x0000001f00007819 */ /* 0x000fe200000006ff */
[----:B0-----:R-:W-:-:S06]  /*1690*/  ULEA UR4, UR5, UR4, 0x18 ;  /* 0x0000000405047291 */ /* 0x001fcc000f8ec03f */
[----:B------:R-:W-:-:S04]  /*16a0*/  IMAD.U32 R6, RZ, RZ, UR4 ;  /* 0x00000004ff067e24 */ /* 0x000fc8000f8e00ff */
[----:B------:R-:W-:-:S04]  /*16b0*/  IMAD R3, R3, 0x8, R6 ;  /* 0x0000000803037824 */ /* 0x000fc800078e0206 */
[----:B------:R0:W1:Y:S01]  /*16c0*/  SYNCS.PHASECHK.TRANS64.TRYWAIT P1, [R3+URZ], R0 ;  /* 0x00000000030075a7 */ /* 0x000062000802017f */
[----:B------:R-:W-:Y:S05]  /*16d0*/  @!P0 BRA `(.L_x_19) ;  /* 0x0000000000048947 */ /* 0x000fea0003800000 */
[----:B------:R-:W-:Y:S01]  /*16e0*/  BPT.TRAP 0x1 ;  /* 0x000000040000795c */ /* 0x000fe20000300000 */
.L_x_19:
[----:B------:R-:W-:-:S05]  /*16f0*/  IMAD.U32 R4, RZ, RZ, UR44 ;  /* 0x0000002cff047e24 */ /* 0x000fca000f8e00ff */
[----:B------:R-:W-:Y:S01]  /*1700*/  ISETP.GE.AND P2, PT, R4, 0x1, PT ;  /* 0x000000010400780c */ /* 0x000fe20003f46270 */
[----:B-1----:R-:W-:-:S12]  /*1710*/  @P1 BRA `(.L_x_20) ;  /* 0x0000000000081947 */ /* 0x002fd80003800000 */
[----:B------:R-:W1:Y:S02]  /*1720*/  SYNCS.PHASECHK.TRANS64.TRYWAIT P1, [R3+URZ], R0 ;  /* 0x00000000030075a7 */ /* 0x000e64000802017f */
[----:B-1----:R-:W-:Y:S05]  /*1730*/  @!P1 BRA `(.L_x_21) ;  /* 0x0000005000ec9947 */ /* 0x002fea0003800000 */
.L_x_20:
[----:B------:R-:W-:Y:S05]  /*1740*/  WARPSYNC.ALL ;  /* 0x0000000000007948 */ /* 0x000fea0003800000 */
[----:B------:R-:W-:Y:S01]  /*1750*/  R2UR UR4, R6 ;  /* 0x00000000060472ca */ /* 0x000fe200000e0000 */
[----:B------:R-:W-:Y:S01]  /*1760*/  ULEA UR8, UR42, UR45, 0xc ;  /* 0x0000002d2a087291 */ /* 0x000fe2000f8e603f */
[----:B------:R-:W-:Y:S01]  /*1770*/  WARPGROUP.ARRIVE ;  /* 0x00000000000079c5 */ /* 0x000fe20000000000 */
[----:B------:R-:W-:Y:S01]  /*1780*/  UMOV UR9, 0x40000040 ;  /* 0x4000004000097882 */ /* 0x000fe20000000000 */
[----:B------:R-:W-:Y:S01]  /*1790*/  UMOV UR11, 0x40000040 ;  /* 0x40000040000b7882 */ /* 0x000fe20000000000 */
[----:B------:R-:W-:Y:S01]  /*17a0*/  UIADD3 UR12, UR8, 0x2, URZ ;  /* 0x00000002080c7890 */ /* 0x000fe2000fffe03f */
[----:B------:R-:W-:Y:S01]  /*17b0*/  UMOV UR13, 0x40000040 ;  /* 0x40000040000d7882 */ /* 0x000fe20000000000 */
[----:B------:R-:W-:-:S06]  /*17c0*/  UMOV UR15, 0x40000040 ;  /* 0x40000040000f7882 */ /* 0x000fcc0000000000 */
[----:B------:R-:W-:-:S04]  /*17d0*/  UIADD3 UR4, UR4, 0x40100, URZ ;  /* 0x0004010004047890 */ /* 0x000fc8000fffe03f */
[----:B------:R-:W-:-:S04]  /*17e0*/  USHF.R.U32.HI UR4, URZ, 0x4, UR4 ;  /* 0x000000043f047899 */ /* 0x000fc80008011604 */
[----:B------:R-:W-:-:S04]  /*17f0*/  ULOP3.LUT UR4, UR4, 0x3fff, URZ, 0xc0, !UPT ;  /* 0x00003fff04047892 */ /* 0x000fc8000f8ec03f */
[----:B------:R-:W-:-:S04]  /*1800*/  ULOP3.LUT UR4, UR4, 0x10000, URZ, 0xfc, !UPT ;  /* 0x0001000004047892 */ /* 0x000fc8000f8efc3f */
[----:B------:R-:W-:-:S04]  /*1810*/  ULEA UR6, UR42, UR4, 0xb ;  /* 0x000000042a067291 */ /* 0x000fc8000f8e583f */
[----:B------:R-:W-:-:S03]  /*1820*/  UIADD3 UR14, UR6, 0x2, URZ ;  /* 0x00000002060e7890 */ /* 0x000fc6000fffe03f */
[----:B------:R-:W-:Y:S02]  /*1830*/  UMOV UR10, UR6 ;  /* 0x00000006000a7c82 */ /* 0x000fe40008000000 */
[----:B------:R-:W-:Y:S01]  /*1840*/  HGMMA.64x64x8.F32.TF32 R24, gdesc[UR8], RZ, !UPT, gsb0 ;  /* 0x04e00000081879f0 */ /* 0x000fe2000c0028ff */
[----:B------:R-:W-:Y:S01]  /*1850*/  UIADD3 UR10, UR6, 0x606, URZ ;  /* 0x00000606060a7890 */ /* 0x000fe2000fffe03f */
[----:B------:R-:W-:Y:S01]  /*1860*/  UMOV UR9, 0x40000040 ;  /* 0x4000004000097882 */ /* 0x000fe20000000000 */
[----:B------:R-:W-:Y:S01]  /*1870*/  UMOV UR11, 0x40000040 ;  /* 0x40000040000b7882 */ /* 0x000fe20000000000 */
[----:B------:R-:W-:Y:S02]  /*1880*/  WARPGROUP.DEPBAR.LE gsb0, 0x0 ;  /* 0x00008000000079c5 */ /* 0x000fe40000010000 */
[----:B------:R-:W-:-:S06]  /*1890*/  WARPGROUP.ARRIVE ;  /* 0x00000000000079c5 */ /* 0x000fcc0000000000 */
[----:B------:R-:W-:Y:S01]  /*18a0*/  HGMMA.64x64x8.F32.TF32 R24, gdesc[UR12], R24, gsb0 ;  /* 0x04e000000c1879f0 */ /* 0x000fe20008002818 */
[----:B------:R-:W-:Y:S02]  /*18b0*/  UIADD3 UR12, UR8, 0x4, URZ ;  /* 0x00000004080c7890 */ /* 0x000fe4000fffe03f */
        /* <DEDUP_REMOVED lines=87> */
[----:B------:R-:W-:Y:S01]  /*1e30*/  UIADD3 UR8, UR8, 0xc06, URZ ;  /* 0x00000c0608087890 */ /* 0x000fe2000fffe03f */
[----:B------:R-:W-:Y:S02]  /*1e40*/  WARPGROUP.DEPBAR.LE gsb0, 0x0 ;  /* 0x00008000000079c5 */ /* 0x000fe40000010000 */
[----:B------:R-:W-:-:S06]  /*1e50*/  WARPGROUP.ARRIVE ;  /* 0x00000000000079c5 */ /* 0x000fcc0000000000 */
[----:B------:R-:W-:Y:S03]  /*1e60*/  HGMMA.64x64x8.F32.TF32 R24, gdesc[UR12], R24, gsb0 ;  /* 0x04e000000c1879f0 */ /* 0x000fe60008002818 */
[----:B------:R-:W-:Y:S02]  /*1e70*/  WARPGROUP.DEPBAR.LE gsb0, 0x0 ;  /* 0x00008000000079c5 */ /* 0x000fe40000010000 */
[----:B------:R-:W-:-:S06]  /*1e80*/  WARPGROUP.ARRIVE ;  /* 0x00000000000079c5 */ /* 0x000fcc0000000000 */
[----:B------:R-:W-:Y:S03]  /*1e90*/  HGMMA.64x64x8.F32.TF32 R24, gdesc[UR8], R24, gsb0 ;  /* 0x04e00000081879f0 */ /* 0x000fe60008002818 */
[----:B------:R-:W-:Y:S02]  /*1ea0*/  WARPGROUP.DEPBAR.LE gsb0, 0x0 ;  /* 0x00008000000079c5 */ /* 0x000fe40000010000 */
[----:B------:R-:W-:Y:S05]  /*1eb0*/  @!P2 BRA `(.L_x_22) ;  /* 0x000000080078a947 */ /* 0x000fea0003800000 */
[----:B------:R-:W-:Y:S01]  /*1ec0*/  UIADD3 UR5, UR42, 0x1, URZ ;  /* 0x000000012a057890 */ /* 0x000fe2000fffe03f */
[----:B01----:R-:W-:Y:S02]  /*1ed0*/  IMAD.U32 R0, RZ, RZ, UR44 ;  /* 0x0000002cff007e24 */ /* 0x003fe4000f8e00ff */
[----:B------:R-:W-:Y:S01]  /*1ee0*/  IMAD.U32 R3, RZ, RZ, UR42 ;  /* 0x0000002aff037e24 */ /* 0x000fe2000f8e00ff */
[----:B------:R-:W-:-:S04]  /*1ef0*/  UISETP.NE.AND UP0, UPT, UR5, 0x4, UPT ;  /* 0x000000040500788c */ /* 0x000fc8000bf05270 */
[----:B------:R-:W-:Y:S02]  /*1f00*/  USEL UR6, URZ, 0x1, UP0 ;  /* 0x000000013f067887 */ /* 0x000fe40008000000 */
[----:B------:R-:W-:Y:S02]  /*1f10*/  USEL UR5, UR5, URZ, UP0 ;  /* 0x0000003f05057287 */ /* 0x000fe40008000000 */
[----:B------:R-:W-:-:S06]  /*1f20*/  ULOP3.LUT UR6, UR36, UR6, URZ, 0x3c, !UPT ;  /* 0x0000000624067292 */ /* 0x000fcc000f8e3c3f */
[----:B------:R-:W-:-:S07]  /*1f30*/  IMAD.U32 R7, RZ, RZ, UR6 ;  /* 0x00000006ff077e24 */ /* 0x000fce000f8e00ff */
.L_x_29:
[----:B------:R-:W-:Y:S05]  /*1f40*/  @!P0 BRA `(.L_x_23) ;  /* 0x0000000000048947 */ /* 0x000fea0003800000 */
[----:B------:R-:W-:Y:S01]  /*1f50*/  BPT.TRAP 0x1 ;  /* 0x000000040000795c */ /* 0x000fe20000300000 */
.L_x_23:
[----:B------:R-:W0:Y:S01]  /*1f60*/  S2UR UR7, SR_CgaCtaId ;  /* 0x00000000000779c3 */ /* 0x000e220000008800 */
[----:B------:R-:W-:Y:S01]  /*1f70*/  UMOV UR6, 0x400 ;  /* 0x0000040000067882 */ /* 0x000fe20000000000 */
[----:B------:R-:W-:Y:S01]  /*1f80*/  IMAD.U32 R5, RZ, RZ, UR5 ;  /* 0x00000005ff057e24 */ /* 0x000fe2000f8e00ff */
[----:B------:R-:W-:Y:S01]  /*1f90*/  SHF.L.U32 R4, R7, 0x1f, RZ ;  /* 0x0000001f07047819 */ /* 0x000fe200000006ff */
[----:B0-----:R-:W-:-:S06]  /*1fa0*/  ULEA UR6, UR7, UR6, 0x18 ;  /* 0x0000000607067291 */ /* 0x001fcc000f8ec03f */
[----:B------:R-:W-:-:S04]  /*1fb0*/  IMAD.U32 R6, RZ, RZ, UR6 ;  /* 0x00000006ff067e24 */ /* 0x000fc8000f8e00ff */
[----:B------:R-:W-:-:S04]  /*1fc0*/  IMAD R5, R5, 0x8, R6 ;  /* 0x0000000805057824 */ /* 0x000fc800078e0206 */
[----:B------:R0:W1:Y:S01]  /*1fd0*/  SYNCS.PHASECHK.TRANS64.TRYWAIT P1, [R5+URZ], R4 ;  /* 0x00000004050075a7 */ /* 0x000062000802017f */
[----:B------:R-:W-:Y:S05]  /*1fe0*/  @!P0 BRA `(.L_x_24) ;  /* 0x0000000000048947 */ /* 0x000fea0003800000 */
[----:B------:R-:W-:Y:S01]  /*1ff0*/  BPT.TRAP 0x1 ;  /* 0x000000040000795c */ /* 0x000fe20000300000 */
.L_x_24:
[----:B-1----:R-:W-:Y:S05]  /*2000*/  @P1 BRA `(.L_x_25) ;  /* 0x0000000000081947 */ /* 0x002fea0003800000 */
[----:B------:R-:W1:Y:S02]  /*2010*/  SYNCS.PHASECHK.TRANS64.TRYWAIT P1, [R5+URZ], R4 ;  /* 0x00000004050075a7 */ /* 0x000e64000802017f */
[----:B-1----:R-:W-:Y:S05]  /*2020*/  @!P1 BRA `(.L_x_26) ;  /* 0x0000004800c49947 */ /* 0x002fea0003800000 */
.L_x_25:
[----:B------:R-:W-:Y:S01]  /*2030*/  ULEA UR8, UR5, UR4, 0xb ;  /* 0x0000000405087291 */ /* 0x000fe2000f8e583f */
[----:B------:R-:W-:Y:S01]  /*2040*/  WARPGROUP.ARRIVE ;  /* 0x00000000000079c5 */ /* 0x000fe20000000000 */
[----:B------:R-:W-:Y:S01]  /*2050*/  ULEA UR6, UR5, UR45, 0xc ;  /* 0x0000002d05067291 */ /* 0x000fe2000f8e603f */
[----:B------:R-:W-:Y:S01]  /*2060*/  UMOV UR15, 0x40000040 ;  /* 0x40000040000f7882 */ /* 0x000fe20000000000 */
[----:B------:R-:W-:Y:S01]  /*2070*/  UMOV UR13, 0x40000040 ;  /* 0x40000040000d7882 */ /* 0x000fe20000000000 */
[----:B------:R-:W-:Y:S02]  /*2080*/  UIADD3 UR10, UR8, 0x606, URZ ;  /* 0x00000606080a7890 */ /* 0x000fe4000fffe03f */
[----:B------:R-:W-:Y:S02]  /*2090*/  UMOV UR14, UR8 ;  /* 0x00000008000e7c82 */ /* 0x000fe40008000000 */
[----:B------:R-:W-:Y:S01]  /*20a0*/  UMOV UR12, UR6 ;  /* 0x00000006000c7c82 */ /* 0x000fe20008000000 */
[----:B------:R-:W-:Y:S01]  /*20b0*/  UMOV UR11, 0x40000040 ;  /* 0x40000040000b7882 */ /* 0x000fe20000000000 */
[----:B------:R-:W-:Y:S01]  /*20c0*/  HGMMA.64x64x8.F32.TF32 R24, gdesc[UR12], R24, gsb0 ;  /* 0x04e000000c1879f0 */ /* 0x000fe20008002818 */
[----:B------:R-:W-:-:S02]  /*20d0*/  UIADD3 UR14, UR8, 0x2, URZ ;  /* 0x00000002080e7890 */ /* 0x000fc4000fffe03f */
[----:B------:R-:W-:Y:S01]  /*20e0*/  UIADD3 UR12, UR6, 0x2, URZ ;  /* 0x00000002060c7890 */ /* 0x000fe2000fffe03f */
[----:B------:R-:W-:Y:S01]  /*20f0*/  UMOV UR15, 0x40000040 ;  /* 0x40000040000f7882 */ /* 0x000fe20000000000 */
        /* <DEDUP_REMOVED lines=102> */
[----:B------:R-:W-:Y:S01]  /*2760*/  BPT.TRAP 0x1 ;  /* 0x000000040000795c */ /* 0x000fe20000300000 */
.L_x_27:
[----:B------:R-:W-:-:S13]  /*2770*/  ISETP.NE.AND P1, PT, R68, RZ, PT ;  /* 0x000000ff4400720c */ /* 0x000fda0003f25270 */
[----:B01----:R-:W-:-:S04]  /*2780*/  @P1 IMAD R4, R3, 0x8, R6 ;  /* 0x0000000803041824 */ /* 0x003fc800078e0206 */
[----:B------:R-:W-:-:S05]  /*2790*/  @P1 VIADD R4, R4, 0x20 ;  /* 0x0000002004041836 */ /* 0x000fca0000000000 */
[----:B------:R-:W-:-:S04]  /*27a0*/  @P1 PRMT R4, R19, 0x654, R4 ;  /* 0x0000065413041816 */ /* 0x000fc80000000004 */
[----:B------:R0:W-:Y:S01]  /*27b0*/  @P1 SYNCS.ARRIVE.TRANS64.RED.A1T0 RZ, [R4+URZ], RZ ;  /* 0x000000ff04ff19a7 */ /* 0x0001e2000810043f */
[----:B------:R-:W-:-:S13]  /*27c0*/  ISETP.GT.U32.AND P1, PT, R18, 0x1, PT ;  /* 0x000000011200780c */ /* 0x000fda0003f24070 */
[----:B0-----:R-:W-:Y:S05]  /*27d0*/  @P1 BRA `(.L_x_28) ;  /* 0x0000000000041947 */ /* 0x001fea0003800000 */
[----:B------:R-:W-:Y:S01]  /*27e0*/  BPT.TRAP 0x1 ;  /* 0x000000040000795c */ /* 0x000fe20000300000 */
.L_x_28:
[----:B------:R-:W-:Y:S01]  /*27f0*/  UIADD3 UR5, UR5, 0x1, URZ ;  /* 0x0000000105057890 */ /* 0x000fe2000fffe03f */
[C---:B------:R-:W-:Y:S01]  /*2800*/  ISETP.GT.AND P2, PT, R0.reuse, 0x1, PT ;  /* 0x000000010000780c */ /* 0x040fe20003f44270 */
[----:B------:R-:W-:Y:S02]  /*2810*/  VIADD R3, R3, 0x1 ;  /* 0x0000000103037836 */ /* 0x000fe40000000000 */
[----:B------:R-:W-:Y:S01]  /*2820*/  UISETP.NE.AND UP0, UPT, UR5, 0x4, UPT ;  /* 0x000000040500788c */ /* 0x000fe2000bf05270 */
[----:B------:R-:W-:Y:S02]  /*2830*/  VIADD R0, R0, 0xffffffff ;  /* 0xffffffff00007836 */ /* 0x000fe40000000000 */
[C---:B------:R-:W-:Y:S01]  /*2840*/  ISETP.NE.AND P1, PT, R3.reuse, 0x4, PT ;  /* 0x000000040300780c */ /* 0x040fe20003f25270 */
[----:B------:R-:W-:Y:S02]  /*2850*/  USEL UR6, URZ, 0x1, UP0 ;  /* 0x000000013f067887 */ /* 0x000fe40008000000 */
[----:B------:R-:W-:Y:S01]  /*2860*/  USEL UR5, UR5, URZ, UP0 ;  /* 0x0000003f05057287 */ /* 0x000fe20008000000 */
[----:B------:R-:W-:-:S03]  /*2870*/  SEL R3, R3, RZ, P1 ;  /* 0x000000ff03037207 */ /* 0x000fc60000800000 */
[----:B------:R-:W-:Y:S01]  /*2880*/  LOP3.LUT R7, R7, UR6, RZ, 0x3c, !PT ;  /* 0x0000000607077c12 */ /* 0x000fe2000f8e3cff */
[----:B------:R-:W-:Y:S07]  /*2890*/  @P2 BRA `(.L_x_29) ;  /* 0xfffffff400a82947 */ /* 0x000fee000383ffff */
.L_x_22:
[----:B01----:R-:W0:Y:S02]  /*28a0*/  LDC R0, c[0x0][0x28c] ;  /* 0x0000a300ff007b82 */ /* 0x003e240000000800 */
[----:B0-----:R-:W-:-:S13]  /*28b0*/  ISETP.GE.AND P1, PT, R0, 0x1, PT ;  /* 0x000000010000780c */ /* 0x001fda0003f26270 */
[----:B------:R-:W-:Y:S05]  /*28c0*/  @!P1 BRA `(.L_x_30) ;  /* 0x0000000000389947 */ /* 0x000fea0003800000 */
[----:B------:R-:W-:Y:S05]  /*28d0*/  @!P0 BRA `(.L_x_31) ;  /* 0x0000000000048947 */ /* 0x000fea0003800000 */
[----:B------:R-:W-:Y:S01]  /*28e0*/  BPT.TRAP 0x1 ;  /* 0x000000040000795c */ /* 0x000fe20000300000 */
.L_x_31:
[----:B------:R-:W-:-:S13]  /*28f0*/  ISETP.NE.AND P0, PT, R68, RZ, PT ;  /* 0x000000ff4400720c */ /* 0x000fda0003f05270 */
[----:B------:R-:W-:-:S05]  /*2900*/  VOTEU.ANY UP0, P0 ;  /* 0x00000000003f7886 */ /* 0x000fca0000000100 */
[----:B------:R-:W-:-:S06]  /*2910*/  @UP0 UIADD3 UR4, UR44, UR42, URZ ;  /* 0x0000002a2c040290 */ /* 0x000fcc000fffe03f */
[----:B------:R-:W-:-:S04]  /*2920*/  IMAD.U32 R0, RZ, RZ, UR4 ;  /* 0x00000004ff007e24 */ /* 0x000fc8000f8e00ff */
[----:B------:R-:W-:-:S05]  /*2930*/  @P0 IMAD.SHL.U32 R0, R0, 0x8, RZ ;  /* 0x0000000800000824 */ /* 0x000fca00078e00ff */
[----:B------:R-:W-:-:S04]  /*2940*/  @P0 LOP3.LUT R0, R0, 0x18, RZ, 0xc0, !PT ;  /* 0x0000001800000812 */ /* 0x000fc800078ec0ff */
[----:B------:R-:W-:-:S04]  /*2950*/  @P0 IADD3 R0, R6, 0x20, R0 ;  /* 0x0000002006000810 */ /* 0x000fc80007ffe000 */
[----:B------:R-:W-:-:S04]  /*2960*/  @P0 PRMT R0, R19, 0x654, R0 ;  /* 0x0000065413000816 */ /* 0x000fc80000000000 */
[----:B------:R0:W-:Y:S01]  /*2970*/  @P0 SYNCS.ARRIVE.TRANS64.RED.A1T0 RZ, [R0+URZ], RZ ;  /* 0x000000ff00ff09a7 */ /* 0x0001e2000810043f */
[----:B------:R-:W-:-:S13]  /*2980*/  ISETP.GT.U32.AND P0, PT, R18, 0x1, PT ;  /* 0x000000011200780c */ /* 0x000fda0003f04070 */
[----:B0-----:R-:W-:Y:S05]  /*2990*/  @P0 BRA `(.L_x_30) ;  /* 0x0000000000040947 */ /* 0x001fea0003800000 */
[----:B------:R-:W-:Y:S01]  /*29a0*/  BPT.TRAP 0x1 ;  /* 0x000000040000795c */ /* 0x000fe20000300000 */
.L_x_30:
[----:B------:R-:W-:Y:S01]  /*29b0*/  IMAD.SHL.U32 R3, R70, 0x40, RZ ;  /* 0x0000004046037824 */ /* 0x000fe200078e00ff */
[----:B------:R-:W-:Y:S01]  /*29c0*/  ULDC UR6, c[0x0][0x288] ;  /* 0x0000a20000067ab9 */ /* 0x000fe20000000800 */
[----:B------:R-:W-:Y:S01]  /*29d0*/  SHF.R.S32.HI R15, RZ, 0x1f, R67 ;  /* 0x0000001fff0f7819 */ /* 0x000fe20000011443 */
[----:B------:R-:W-:Y:S01]  /*29e0*/  IMAD.SHL.U32 R7, R71, 0x80, RZ ;  /* 0x0000008047077824 */ /* 0x000fe200078e00ff */
[----:B------:R-:W-:Y:S01]  /*29f0*/  ULDC.64 UR4, c[0x0][0x5d0] ;  /* 0x0001740000047ab9 */ /* 0x000fe20000000a00 */
[----:B------:R-:W-:Y:S01]  /*2a00*/  LOP3.LUT R10, R3, 0x6, R62, 0xf8, !PT ;  /* 0x00000006030a7812 */ /* 0x000fe200078ef83e */
[----:B------:R-:W-:Y:S01]  /*2a10*/  IMAD.WIDE R70, R71, 0x80, R22 ;  /* 0x0000008047467825 */ /* 0x000fe200078e0216 */
[----:B------:R-:W-:Y:S01]  /*2a20*/  ISETP.GE.AND P0, PT, R3, UR6, PT ;  /* 0x0000000603007c0c */ /* 0x000fe2000bf06270 */
[----:B------:R-:W-:Y:S01]  /*2a30*/  ULDC UR6, c[0x0][0x284] ;  /* 0x0000a10000067ab9 */ /* 0x000fe20000000800 */
[----:B------:R-:W-:Y:S01]  /*2a40*/  SHF.R.S32.HI R11, RZ, 0x1f, R10 ;  /* 0x0000001fff0b7819 */ /* 0x000fe2000001140a */
[----:B------:R-:W-:Y:S01]  /*2a50*/  IMAD R0, R15, UR4, RZ ;  /* 0x000000040f007c24 */ /* 0x000fe2000f8e02ff */
[----:B------:R-:W-:-:S03]  /*2a60*/  ISETP.GE.OR P0, PT, R7, UR6, P0 ;  /* 0x0000000607007c0c */ /* 0x000fc60008706670 */
[C---:B------:R-:W-:Y:S02]  /*2a70*/  IMAD R9, R67.reuse, UR5, R0 ;  /* 0x0000000543097c24 */ /* 0x040fe4000f8e0200 */
[----:B------:R-:W-:Y:S01]  /*2a80*/  IMAD.WIDE.U32 R4, R67, UR4, R10 ;  /* 0x0000000443047c25 */ /* 0x000fe2000f8e000a */
[----:B------:R-:W-:-:S03]  /*2a90*/  ULDC.64 UR4, c[0x0][0x5c8] ;  /* 0x0001720000047ab9 */ /* 0x000fc60000000a00 */
[----:B------:R-:W-:Y:S02]  /*2aa0*/  IMAD R13, R71, UR4, RZ ;  /* 0x00000004470d7c24 */ /* 0x000fe4000f8e02ff */
[----:B------:R-:W-:Y:S02]  /*2ab0*/  IMAD.IADD R5, R5, 0x1, R9 ;  /* 0x0000000105057824 */ /* 0x000fe400078e0209 */
[C---:B------:R-:W-:Y:S02]  /*2ac0*/  IMAD R13, R70.reuse, UR5, R13 ;  /* 0x00000005460d7c24 */ /* 0x040fe4000f8e020d */
[----:B------:R-:W-:-:S04]  /*2ad0*/  IMAD.WIDE.U32 R72, R70, UR4, R4 ;  /* 0x0000000446487c25 */ /* 0x000fc8000f8e0004 */
[----:B------:R-:W-:Y:S01]  /*2ae0*/  IMAD.MOV.U32 R0, RZ, RZ, -0x1 ;  /* 0xffffffffff007424 */ /* 0x000fe200078e00ff */
[----:B------:R-:W-:Y:S06]  /*2af0*/  @P0 BRA `(.L_x_32) ;  /* 0x0000002000780947 */ /* 0x000fec0003800000 */
[----:B-----5:R-:W-:Y:S01]  /*2b00*/  FSETP.NEU.AND P0, PT, R57, RZ, PT ;  /* 0x000000ff3900720b */ /* 0x020fe20003f0d000 */
[----:B------:R-:W-:Y:S01]  /*2b10*/  IMAD.IADD R4, R61, 0x1, -R3 ;  /* 0x000000013d047824 */ /* 0x000fe200078e0a03 */
[----:B------:R-:W-:Y:S01]  /*2b20*/  BSSY B0, `(.L_x_32) ;  /* 0x000021b000007945 */ /* 0x000fe20003800000 */
[----:B------:R-:W-:Y:S02]  /*2b30*/  IMAD.IADD R3, R66, 0x1, -R7 ;  /* 0x0000000142037824 */ /* 0x000fe400078e0a07 */
[----:B------:R-:W-:Y:S01]  /*2b40*/  IMAD.IADD R83, R73, 0x1, R13 ;  /* 0x0000000149537824 */ /* 0x000fe200078e020d */
[----:B------:R-:W-:-:S04]  /*2b50*/  ISETP.GT.AND P3, PT, R4, RZ, PT ;  /* 0x000000ff0400720c */ /* 0x000fc80003f64270 */
[----:B------:R-:W-:-:S03]  /*2b60*/  ISETP.GT.AND P2, PT, R3, RZ, P3 ;  /* 0x000000ff0300720c */ /* 0x000fc60001f44270 */
[----:B------:R-:W-:Y:S10]  /*2b70*/  @!P0 BRA `(.L_x_33) ;  /* 0x0000001400dc8947 */ /* 0x000ff40003800000 */
[----:B------:R-:W0:Y:S01]  /*2b80*/  LDC.64 R76, c[0x0][0x5b8] ;  /* 0x00016e00ff4c7b82 */ /* 0x000e220000000a00 */
[----:B------:R-:W-:-:S07]  /*2b90*/  ULDC.64 UR4, c[0x0][0x5c0] ;  /* 0x0001700000047ab9 */ /* 0x000fce0000000a00 */
[----:B------:R-:W1:Y:S08]  /*2ba0*/  LDC.64 R78, c[0x0][0x5b0] ;  /* 0x00016c00ff4e7b82 */ /* 0x000e700000000a00 */
[----:B------:R-:W2:Y:S01]  /*2bb0*/  LDC.64 R80, c[0x0][0x5a8] ;  /* 0x00016a00ff507b82 */ /* 0x000ea20000000a00 */
[-C--:B0-----:R-:W-:Y:S02]  /*2bc0*/  IMAD R6, R15, R76.reuse, RZ ;  /* 0x0000004c0f067224 */ /* 0x081fe400078e02ff */
[----:B------:R-:W-:-:S04]  /*2bd0*/  IMAD.WIDE.U32 R74, R67, R76, R10 ;  /* 0x0000004c434a7225 */ /* 0x000fc800078e000a */
[----:B------:R-:W-:Y:S02]  /*2be0*/  IMAD R73, R67, R77, R6 ;  /* 0x0000004d43497224 */ /* 0x000fe400078e0206 */
[-C--:B-1----:R-:W-:Y:S02]  /*2bf0*/  IMAD R5, R71, R78.reuse, RZ ;  /* 0x0000004e47057224 */ /* 0x082fe400078e02ff */
[----:B------:R-:W-:Y:S02]  /*2c00*/  IMAD.IADD R13, R75, 0x1, R73 ;  /* 0x000000014b0d7824 */ /* 0x000fe400078e0249 */
[----:B------:R-:W-:Y:S02]  /*2c10*/  IMAD.MOV.U32 R12, RZ, RZ, R74 ;  /* 0x000000ffff0c7224 */ /* 0x000fe400078e004a */
[C---:B------:R-:W-:Y:S02]  /*2c20*/  IMAD R71, R70.reuse, R79, R5 ;  /* 0x0000004f46477224 */ /* 0x040fe400078e0205 */
[----:B------:R-:W-:-:S04]  /*2c30*/  IMAD.WIDE.U32 R6, R70, R78, R12 ;  /* 0x0000004e46067225 */ /* 0x000fc800078e000c */
[----:B------:R-:W-:Y:S01]  /*2c40*/  IMAD.IADD R5, R7, 0x1, R71 ;  /* 0x0000000107057824 */ /* 0x000fe200078e0247 */
[----:B--2---:R-:W-:-:S04]  /*2c50*/  LEA R14, P0, R6, R80, 0x2 ;  /* 0x00000050060e7211 */ /* 0x004fc800078010ff */
[----:B------:R-:W-:-:S05]  /*2c60*/  LEA.HI.X R15, R6, R81, R5, 0x2, P0 ;  /* 0x00000051060f7211 */ /* 0x000fca00000f1405 */
[----:B------:R0:W2:Y:S01]  /*2c70*/  @P2 LDG.E.LTC128B R5, desc[UR40][R14.64] ;  /* 0x000000280e052981 */ /* 0x0000a2000c1e1920 */
[----:B------:R-:W-:Y:S01]  /*2c80*/  ISETP.GT.AND P0, PT, R4, 0x1, PT ;  /* 0x000000010400780c */ /* 0x000fe20003f04270 */
[----:B------:R-:W-:Y:S01]  /*2c90*/  IMAD.WIDE.U32 R6, R70, R78, R10 ;  /* 0x0000004e46067225 */ /* 0x000fe200078e000a */
[----:B------:R-:W-:Y:S03]  /*2ca0*/  BSSY B1, `(.L_x_34) ;  /* 0x0000013000017945 */ /* 0x000fe60003800000 */
[----:B------:R-:W-:Y:S02]  /*2cb0*/  IMAD.IADD R7, R71, 0x1, R7 ;  /* 0x0000000147077824 */ /* 0x000fe400078e0207 */
[----:B------:R-:W-:Y:S01]  /*2cc0*/  IMAD.WIDE.U32 R20, R67, R76, R6 ;  /* 0x0000004c43147225 */ /* 0x000fe200078e0006 */
[----:B0-----:R-:W-:-:S03]  /*2cd0*/  SHF.L.U64.HI R15, R78, 0x3, R79 ;  /* 0x000000034e0f7819 */ /* 0x001fc6000001024f */
[----:B------:R-:W-:Y:S01]  /*2ce0*/  IMAD.IADD R7, R73, 0x1, R21 ;  /* 0x0000000149077824 */ /* 0x000fe200078e0215 */
[----:B------:R-:W-:Y:S01]  /*2cf0*/  LEA R6, P4, R20, R80, 0x2 ;  /* 0x0000005014067211 */ /* 0x000fe200078810ff */
[----:B------:R-:W-:-:S03]  /*2d00*/  IMAD.SHL.U32 R14, R78, 0x8, RZ ;  /* 0x000000084e0e7824 */ /* 0x000fc600078e00ff */
[----:B------:R-:W-:Y:S01]  /*2d10*/  LEA.HI.X R7, R20, R81, R7, 0x2, P4 ;  /* 0x0000005114077211 */ /* 0x000fe200020f1407 */
[----:B------:R-:W-:Y:S01]  /*2d20*/  IMAD.WIDE.U32 R20, R70, R78, R14 ;  /* 0x0000004e46147225 */ /* 0x000fe200078e000e */
[----:B--2---:R-:W-:-:S05]  /*2d30*/  LOP3.LUT R8, R5, 0xffffe000, RZ, 0xc0, !PT ;  /* 0xffffe00005087812 */ /* 0x004fca00078ec0ff */
[----:B------:R-:W-:Y:S01]  /*2d40*/  FMUL R9, R8, R57 ;  /* 0x0000003908097220 */ /* 0x000fe20000400000 */
[----:B------:R-:W-:-:S03]  /*2d50*/  LEA R8, P1, R72, UR4, 0x2 ;  /* 0x0000000448087c11 */ /* 0x000fc6000f8210ff */
[----:B------:R-:W-:Y:S01]  /*2d60*/  FFMA R77, R24, R56, R9 ;  /* 0x00000038184d7223 */ /* 0x000fe20000000009 */
[----:B------:R-:W-:Y:S02]  /*2d70*/  LEA.HI.X R9, R72, UR5, R83, 0x2, P1 ;  /* 0x0000000548097c11 */ /* 0x000fe400088f1453 */
[----:B------:R-:W-:Y:S02]  /*2d80*/  ISETP.GT.AND P1, PT, R3, RZ, P0 ;  /* 0x000000ff0300720c */ /* 0x000fe40000724270 */
[----:B------:R-:W-:-:S05]  /*2d90*/  F2FP.TF32.F32.PACK_B R77, R77 ;  /* 0x0000004dff4d723e */ /* 0x000fca00024050ff */
[----:B------:R0:W-:Y:S06]  /*2da0*/  @P2 STG.E desc[UR40][R8.64], R77 ;  /* 0x0000004d08002986 */ /* 0x0001ec000c101928 */
[----:B------:R-:W-:Y:S05]  /*2db0*/  @!P1 BRA `(.L_x_35) ;  /* 0x0000000000049947 */ /* 0x000fea0003800000 */
[----:B------:R1:W5:Y:S02]  /*2dc0*/  LDG.E.LTC128B R5, desc[UR40][R6.64+0x4] ;  /* 0x0000042806057981 */ /* 0x000364000c1e1920 */
.L_x_35:
[----:B------:R-:W-:Y:S05]  /*2dd0*/  BSYNC B1 ;  /* 0x0000000000017941 */ /* 0x000fea0003800000 */
.L_x_34:
[----:B-----5:R-:W-:Y:S01]  /*2de0*/  LOP3.LUT R12, R5, 0xffffe000, RZ, 0xc0, !PT ;  /* 0xffffe000050c7812 */ /* 0x020fe200078ec0ff */
[----:B------:R-:W-:Y:S01]  /*2df0*/  IMAD.IADD R71, R71, 0x1, R21 ;  /* 0x0000000147477824 */ /* 0x000fe200078e0215 */
[----:B------:R-:W-:Y:S01]  /*2e00*/  IADD3 R74, P2, R74, R20, RZ ;  /* 0x000000144a4a7210 */ /* 0x000fe20007f5e0ff */
[----:B------:R-:W-:Y:S01]  /*2e10*/  IMAD.MOV.U32 R24, RZ, RZ, R5 ;  /* 0x000000ffff187224 */ /* 0x000fe200078e0005 */
[----:B------:R-:W-:Y:S01]  /*2e20*/  ISETP.GT.AND P3, PT, R3, 0x8, P3 ;  /* 0x000000080300780c */ /* 0x000fe20001f64270 */
[----:B------:R-:W-:Y:S02]  /*2e30*/  FMUL R12, R12, R57 ;  /* 0x000000390c0c7220 */ /* 0x000fe40000400000 */
[----:B------:R-:W-:Y:S01]  /*2e40*/  IMAD.X R13, R71, 0x1, R13, P2 ;  /* 0x00000001470d7824 */ /* 0x000fe200010e060d */
[----:B------:R-:W-:Y:S01]  /*2e50*/  LEA R14, P2, R74, R80, 0x2 ;  /* 0x000000504a0e7211 */ /* 0x000fe200078410ff */
[----:B------:R-:W-:-:S03]  /*2e60*/  FFMA R25, R25, R56, R12 ;  /* 0x0000003819197223 */ /* 0x000fc6000000000c */
[----:B------:R-:W-:Y:S02]  /*2e70*/  LEA.HI.X R15, R74, R81, R13, 0x2, P2 ;  /* 0x000000514a0f7211 */ /* 0x000fe400010f140d */
[----:B------:R-:W-:-:S05]  /*2e80*/  F2FP.TF32.F32.PACK_B R25, R25 ;  /* 0x00000019ff19723e */ /* 0x000fca00024050ff */
[----:B------:R2:W-:Y:S04]  /*2e90*/  @P1 STG.E desc[UR40][R8.64+0x4], R25 ;  /* 0x0000041908001986 */ /* 0x0005e8000c101928 */
[----:B------:R-:W3:Y:S01]  /*2ea0*/  @P3 LDG.E.LTC128B R24, desc[UR40][R14.64] ;  /* 0x000000280e183981 */ /* 0x000ee2000c1e1920 */
[----:B------:R-:W-:Y:S01]  /*2eb0*/  IADD3 R20, P1, R10, R20, RZ ;  /* 0x000000140a147210 */ /* 0x000fe20007f3e0ff */
[----:B------:R-:W-:Y:S01]  /*2ec0*/  BSSY B1, `(.L_x_36) ;  /* 0x0000011000017945 */ /* 0x000fe20003800000 */
[----:B------:R-:W-:-:S03]  /*2ed0*/  ISETP.GT.AND P0, PT, R3, 0x8, P0 ;  /* 0x000000080300780c */ /* 0x000fc60000704270 */
[----:B------:R-:W-:Y:S01]  /*2ee0*/  IMAD.X R21, R11, 0x1, R71, P1 ;  /* 0x000000010b157824 */ /* 0x000fe200008e0647 */
[C---:B------:R-:W-:Y:S02]  /*2ef0*/  SHF.L.U64.HI R11, R58.reuse, 0x2, R59 ;  /* 0x000000023a0b7819 */ /* 0x040fe4000001023b */
[----:B------:R-:W-:Y:S01]  /*2f00*/  LEA R12, P1, R58, R8, 0x2 ;  /* 0x000000083a0c7211 */ /* 0x000fe200078210ff */
[----:B------:R-:W-:-:S04]  /*2f10*/  IMAD.WIDE.U32 R20, R67, R76, R20 ;  /* 0x0000004c43147225 */ /* 0x000fc800078e0014 */
[----:B------:R-:W-:Y:S01]  /*2f20*/  IMAD.X R13, R11, 0x1, R9, P1 ;  /* 0x000000010b0d7824 */ /* 0x000fe200008e0609 */
[----:B---3--:R-:W-:-:S05]  /*2f30*/  LOP3.LUT R10, R24, 0xffffe000, RZ, 0xc0, !PT ;  /* 0xffffe000180a7812 */ /* 0x008fca00078ec0ff */
[----:B------:R-:W-:Y:S01]  /*2f40*/  FMUL R5, R10, R57 ;  /* 0x000000390a057220 */ /* 0x000fe20000400000 */
[----:B------:R-:W-:-:S03]  /*2f50*/  LEA R10, P2, R20, R80, 0x2 ;  /* 0x00000050140a7211 */ /* 0x000fc600078410ff */
[----:B------:R-:W-:Y:S01]  /*2f60*/  FFMA R67, R26, R56, R5 ;  /* 0x000000381a437223 */ /* 0x000fe20000000005 */
[----:B------:R-:W-:-:S04]  /*2f70*/  IMAD.IADD R5, R73, 0x1, R21 ;  /* 0x0000000149057824 */ /* 0x000fc800078e0215 */
[----:B------:R-:W-:Y:S02]  /*2f80*/  F2FP.TF32.F32.PACK_B R67, R67 ;  /* 0x00000043ff43723e */ /* 0x000fe400024050ff */
[----:B------:R-:W-:-:S03]  /*2f90*/  LEA.HI.X R11, R20, R81, R5, 0x2, P2 ;  /* 0x00000051140b7211 */ /* 0x000fc600010f1405 */
[----:B------:R2:W-:Y:S01]  /*2fa0*/  @P3 STG.E desc[UR40][R12.64], R67 ;  /* 0x000000430c003986 */ /* 0x0005e2000c101928 */
[----:B------:R-:W-:Y:S05]  /*2fb0*/  @!P0 BRA `(.L_x_37) ;  /* 0x0000000000048947 */ /* 0x000fea0003800000 */
[----:B------:R3:W5:Y:S02]  /*2fc0*/  LDG.E.LTC128B R24, desc[UR40][R10.64+0x4] ;  /* 0x000004280a187981 */ /* 0x000764000c1e1920 */
.L_x_37:
[----:B------:R-:W-:Y:S05]  /*2fd0*/  BSYNC B1 ;  /* 0x0000000000017941 */ /* 0x000fea0003800000 */
.L_x_36:
[----:B-----5:R-:W-:Y:S01]  /*2fe0*/  LOP3.LUT R14, R24, 0xffffe000, RZ, 0xc0, !PT ;  /* 0xffffe000180e7812 */ /* 0x020fe200078ec0ff */
[----:B------:R-:W-:Y:S01]  /*2ff0*/  BSSY B1, `(.L_x_38) ;  /* 0x0000009000017945 */ /* 0x000fe20003800000 */
[----:B------:R-:W-:-:S03]  /*3000*/  ISETP.GT.AND P1, PT, R4, 0x8, PT ;  /* 0x000000080400780c */ /* 0x000fc60003f24270 */
[----:B------:R-:W-:Y:S01]  /*3010*/  FMUL R14, R14, R57 ;  /* 0x000000390e0e7220 */ /* 0x000fe20000400000 */
[----:B------:R-:W-:-:S03]  /*3020*/  ISETP.GT.AND P2, PT, R3, RZ, P1 ;  /* 0x000000ff0300720c */ /* 0x000fc60000f44270 */
[----:B------:R-:W-:-:S05]  /*3030*/  FFMA R27, R27, R56, R14 ;  /* 0x000000381b1b7223 */ /* 0x000fca000000000e */
[----:B------:R-:W-:-:S05]  /*3040*/  F2FP.TF32.F32.PACK_B R27, R27 ;  /* 0x0000001bff1b723e */ /* 0x000fca00024050ff */
[----:B------:R4:W-:Y:S01]  /*3050*/  @P0 STG.E desc[UR40][R12.64+0x4], R27 ;  /* 0x0000041b0c000986 */ /* 0x0009e2000c101928 */
[----:B------:R-:W-:Y:S05]  /*3060*/  @!P2 BRA `(.L_x_39) ;  /* 0x000000000004a947 */ /* 0x000fea0003800000 */
[----:B------:R0:W5:Y:S02]  /*3070*/  LDG.E.LTC128B R24, desc[UR40][R6.64+0x20] ;  /* 0x0000202806187981 */ /* 0x000164000c1e1920 */
.L_x_39:
[----:B------:R-:W-:Y:S05]  /*3080*/  BSYNC B1 ;  /* 0x0000000000017941 */ /* 0x000fea0003800000 */
.L_x_38:
        /* <DEDUP_REMOVED lines=10> */
.L_x_41:
[----:B------:R-:W-:Y:S05]  /*3130*/  BSYNC B1 ;  /* 0x0000000000017941 */ /* 0x000fea0003800000 */
.L_x_40:
[----:B-----5:R-:W-:Y:S01]  /*3140*/  LOP3.LUT R14, R24, 0xffffe000, RZ, 0xc0, !PT ;  /* 0xffffe000180e7812 */ /* 0x020fe200078ec0ff */
[----:B------:R-:W-:Y:S01]  /*3150*/  BSSY B1, `(.L_x_42) ;  /* 0x0000008000017945 */ /* 0x000fe20003800000 */
[----:B------:R-:W-:-:S03]  /*3160*/  ISETP.GT.AND P1, PT, R3, 0x8, P1 ;  /* 0x000000080300780c */ /* 0x000fc60000f24270 */
[----:B------:R-:W-:-:S04]  /*3170*/  FMUL R14, R14, R57 ;  /* 0x000000390e0e7220 */ /* 0x000fc80000400000 */
[----:B------:R-:W-:-:S05]  /*3180*/  FFMA R29, R29, R56, R14 ;  /* 0x000000381d1d7223 */ /* 0x000fca000000000e */
[----:B------:R-:W-:-:S05]  /*3190*/  F2FP.TF32.F32.PACK_B R29, R29 ;  /* 0x0000001dff1d723e */ /* 0x000fca00024050ff */
[----:B------:R0:W-:Y:S01]  /*31a0*/  @P3 STG.E desc[UR40][R8.64+0x24], R29 ;  /* 0x0000241d08003986 */ /* 0x0001e2000c101928 */
[----:B------:R-:W-:Y:S05]  /*31b0*/  @!P1 BRA `(.L_x_43) ;  /* 0x0000000000049947 */ /* 0x000fea0003800000 */
[----:B------:R0:W5:Y:S02]  /*31c0*/  LDG.E.LTC128B R24, desc[UR40][R10.64+0x20] ;  /* 0x000020280a187981 */ /* 0x000164000c1e1920 */
.L_x_43:
[----:B------:R-:W-:Y:S05]  /*31d0*/  BSYNC B1 ;  /* 0x0000000000017941 */ /* 0x000fea0003800000 */
.L_x_42:
[----:B-----5:R-:W-:Y:S01]  /*31e0*/  LOP3.LUT R14, R24, 0xffffe000, RZ, 0xc0, !PT ;  /* 0xffffe000180e7812 */ /* 0x020fe200078ec0ff */
[----:B------:R-:W-:Y:S01]  /*31f0*/  BSSY B1, `(.L_x_44) ;  /* 0x0000008000017945 */ /* 0x000fe20003800000 */
[----:B------:R-:W-:-:S03]  /*3200*/  ISETP.GT.AND P0, PT, R3, 0x8, P0 ;  /* 0x000000080300780c */ /* 0x000fc60000704270 */
[----:B0-----:R-:W-:-:S04]  /*3210*/  FMUL R5, R14, R57 ;  /* 0x000000390e057220 */ /* 0x001fc80000400000 */
[----:B------:R-:W-:-:S05]  /*3220*/  FFMA R5, R30, R56, R5 ;  /* 0x000000381e057223 */ /* 0x000fca0000000005 */
[----:B------:R-:W-:-:S05]  /*3230*/  F2FP.TF32.F32.PACK_B R5, R5 ;  /* 0x00000005ff05723e */ /* 0x000fca00024050ff */
[----:B------:R0:W-:Y:S01]  /*3240*/  @P1 STG.E desc[UR40][R12.64+0x20], R5 ;  /* 0x000020050c001986 */ /* 0x0001e2000c101928 */
[----:B------:R-:W-:Y:S05]  /*3250*/  @!P0 BRA `(.L_x_45) ;  /* 0x0000000000048947 */ /* 0x000fea0003800000 */
[----:B------:R0:W5:Y:S02]  /*3260*/  LDG.E.LTC128B R24, desc[UR40][R10.64+0x24] ;  /* 0x000024280a187981 */ /* 0x000164000c1e1920 */
.L_x_45:
[----:B------:R-:W-:Y:S05]  /*3270*/  BSYNC B1 ;  /* 0x0000000000017941 */ /* 0x000fea0003800000 */
.L_x_44:
        /* <DEDUP_REMOVED lines=10> */
.L_x_47:
[----:B------:R-:W-:Y:S05]  /*3320*/  BSYNC B1 ;  /* 0x0000000000017941 */ /* 0x000fea0003800000 */
.L_x_46:
[----:B-----5:R-:W-:Y:S01]  /*3330*/  LOP3.LUT R14, R24, 0xffffe000, RZ, 0xc0, !PT ;  /* 0xffffe000180e7812 */ /* 0x020fe200078ec0ff */
[----:B------:R-:W-:Y:S01]  /*3340*/  BSSY B1, `(.L_x_48) ;  /* 0x0000009000017945 */ /* 0x000fe20003800000 */
[----:B------:R-:W-:-:S03]  /*3350*/  ISETP.GT.AND P0, PT, R4, 0x11, PT ;  /* 0x000000110400780c */ /* 0x000fc60003f04270 */
[----:B0-----:R-:W-:Y:S01]  /*3360*/  FMUL R5, R14, R57 ;  /* 0x000000390e057220 */ /* 0x001fe20000400000 */
[----:B------:R-:W-:-:S03]  /*3370*/  ISETP.GT.AND P3, PT, R3, RZ, P0 ;  /* 0x000000ff0300720c */ /* 0x000fc60000764270 */
[----:B------:R-:W-:-:S05]  /*3380*/  FFMA R5, R32, R56, R5 ;  /* 0x0000003820057223 */ /* 0x000fca0000000005 */
[----:B------:R-:W-:-:S05]  /*3390*/  F2FP.TF32.F32.PACK_B R5, R5 ;  /* 0x00000005ff05723e */ /* 0x000fca00024050ff */
[----:B------:R0:W-:Y:S01]  /*33a0*/  @P2 STG.E desc[UR40][R8.64+0x40], R5 ;  /* 0x0000400508002986 */ /* 0x0001e2000c101928 */
[----:B------:R-:W-:Y:S05]  /*33b0*/  @!P3 BRA `(.L_x_49) ;  /* 0x000000000004b947 */ /* 0x000fea0003800000 */
[----:B------:R0:W5:Y:S02]  /*33c0*/  LDG.E.LTC128B R24, desc[UR40][R6.64+0x44] ;  /* 0x0000442806187981 */ /* 0x000164000c1e1920 */
.L_x_49:
[----:B------:R-:W-:Y:S05]  /*33d0*/  BSYNC B1 ;  /* 0x0000000000017941 */ /* 0x000fea0003800000 */
.L_x_48:
        /* <DEDUP_REMOVED lines=9> */
.L_x_51:
[----:B------:R-:W-:Y:S05]  /*3470*/  BSYNC B1 ;  /* 0x0000000000017941 */ /* 0x000fea0003800000 */
.L_x_50:
        /* <DEDUP_REMOVED lines=9> */
.L_x_53:
[----:B------:R-:W-:Y:S05]  /*3510*/  BSYNC B1 ;  /* 0x0000000000017941 */ /* 0x000fea0003800000 */
.L_x_52:
        /* <DEDUP_REMOVED lines=10> */
.L_x_55:
[----:B------:R-:W-:Y:S05]  /*35c0*/  BSYNC B1 ;  /* 0x0000000000017941 */ /* 0x000fea0003800000 */
.L_x_54:
        /* <DEDUP_REMOVED lines=10> */
.L_x_57:
[----:B------:R-:W-:Y:S05]  /*3670*/  BSYNC B1 ;  /* 0x0000000000017941 */ /* 0x000fea0003800000 */
.L_x_56:
        /* <DEDUP_REMOVED lines=9> */
.L_x_59:
[----:B------:R-:W-:Y:S05]  /*3710*/  BSYNC B1 ;  /* 0x0000000000017941 */ /* 0x000fea0003800000 */
.L_x_58:
        /* <DEDUP_REMOVED lines=9> */
.L_x_61:
[----:B------:R-:W-:Y:S05]  /*37b0*/  BSYNC B1 ;  /* 0x0000000000017941 */ /* 0x000fea0003800000 */
.L_x_60:
        /* <DEDUP_REMOVED lines=10> */
.L_x_63:
[----:B------:R-:W-:Y:S05]  /*3860*/  BSYNC B1 ;  /* 0x0000000000017941 */ /* 0x000fea0003800000 */
.L_x_62:
        /* <DEDUP_REMOVED lines=10> */
.L_x_65:
[----:B------:R-:W-:Y:S05]  /*3910*/  BSYNC B1 ;  /* 0x0000000000017941 */ /* 0x000fea0003800000 */
.L_x_64:
        /* <DEDUP_REMOVED lines=9> */
.L_x_67:
[----:B------:R-:W-:Y:S05]  /*39b0*/  BSYNC B1 ;  /* 0x0000000000017941 */ /* 0x000fea0003800000 */
.L_x_66:
        /* <DEDUP_REMOVED lines=9> */
.L_x_69:
[----:B------:R-:W-:Y:S05]  /*3a50*/  BSYNC B1 ;  /* 0x0000000000017941 */ /* 0x000fea0003800000 */
.L_x_68:
        /* <DEDUP_REMOVED lines=10> */
.L_x_71:
[----:B------:R-:W-:Y:S05]  /*3b00*/  BSYNC B1 ;  /* 0x0000000000017941 */ /* 0x000fea0003800000 */
.L_x_70:
        /* <DEDUP_REMOVED lines=10> */
.L_x_73:
[----:B------:R-:W-:Y:S05]  /*3bb0*/  BSYNC B1 ;  /* 0x0000000000017941 */ /* 0x000fea0003800000 */
.L_x_72:
        /* <DEDUP_REMOVED lines=9> */
.L_x_75:
[----:B------:R-:W-:Y:S05]  /*3c50*/  BSYNC B1 ;  /* 0x0000000000017941 */ /* 0x000fea0003800000 */
.L_x_74:
        /* <DEDUP_REMOVED lines=9> */
.L_x_77:
[----:B------:R-:W-:Y:S05]  /*3cf0*/  BSYNC B1 ;  /* 0x0000000000017941 */ /* 0x000fea0003800000 */
.L_x_76:
        /* <DEDUP_REMOVED lines=10> */
.L_x_79:
[----:B------:R-:W-:Y:S05]  /*3da0*/  BSYNC B1 ;  /* 0x0000000000017941 */ /* 0x000fea0003800000 */
.L_x_78:
        /* <DEDUP_REMOVED lines=10> */
.L_x_81:
[----:B------:R-:W-:Y:S05]  /*3e50*/  BSYNC B1 ;  /* 0x0000000000017941 */ /* 0x000fea0003800000 */
.L_x_80:
        /* <DEDUP_REMOVED lines=9> */
.L_x_83:
[----:B------:R-:W-:Y:S05]  /*3ef0*/  BSYNC B1 ;  /* 0x0000000000017941 */ /* 0x000fea0003800000 */
.L_x_82:
        /* <DEDUP_REMOVED lines=9> */
.L_x_85:
[----:B------:R-:W-:Y:S05]  /*3f90*/  BSYNC B1 ;  /* 0x0000000000017941 */ /* 0x000fea0003800000 */
.L_x_84:
        /* <DEDUP_REMOVED lines=10> */
.L_x_87:
[----:B------:R-:W-:Y:S05]  /*4040*/  BSYNC B1 ;  /* 0x0000000000017941 */ /* 0x000fea0003800000 */
.L_x_86:
[----:B-----5:R-:W-:Y:S01]  /*4050*/  LOP3.LUT R14, R24, 0xffffe000, RZ, 0xc0, !PT ;  /* 0xffffe000180e7812 */ /* 0x020fe200078ec0ff */
[----:B------:R-:W-:Y:S01]  /*4060*/  BSSY B1, `(.L_x_88) ;  /* 0x000000b000017945 */ /* 0x000fe20003800000 */
[----:B------:R-:W-:Y:S01]  /*4070*/  ISETP.GT.AND P0, PT, R4, 0x39, PT ;  /* 0x000000390400780c */ /* 0x000fe20003f04270 */
[----:B------:R-:W-:Y:S02]  /*4080*/  @P2 IMAD.MOV.U32 R4, RZ, RZ, R8 ;  /* 0x000000ffff042224 */ /* 0x000fe400078e0008 */
[----:B0-----:R-:W-:Y:S01]  /*4090*/  FMUL R5, R14, R57 ;  /* 0x000000390e057220 */ /* 0x001fe20000400000 */
[----:B------:R-:W-:-:S03]  /*40a0*/  ISETP.GT.AND P3, PT, R3, RZ, P0 ;  /* 0x000000ff0300720c */ /* 0x000fc60000764270 */
[----:B------:R-:W-:Y:S01]  /*40b0*/  FFMA R15, R52, R56, R5 ;  /* 0x00000038340f7223 */ /* 0x000fe20000000005 */
[----:B------:R-:W-:-:S04]  /*40c0*/  @P2 IMAD.MOV.U32 R5, RZ, RZ, R9 ;  /* 0x000000ffff052224 */ /* 0x000fc800078e0009 */
[----:B------:R-:W-:-:S05]  /*40d0*/  F2FP.TF32.F32.PACK_B R15, R15 ;  /* 0x0000000fff0f723e */ /* 0x000fca00024050ff */
[----:B------:R0:W-:Y:S01]  /*40e0*/  @P2 STG.E desc[UR40][R4.64+0xe0], R15 ;  /* 0x0000e00f04002986 */ /* 0x0001e2000c101928 */
[----:B------:R-:W-:Y:S05]  /*40f0*/  @!P3 BRA `(.L_x_89) ;  /* 0x000000000004b947 */ /* 0x000fea0003800000 */
[----:B------:R0:W5:Y:S02]  /*4100*/  LDG.E.LTC128B R24, desc[UR40][R6.64+0xe4] ;  /* 0x0000e42806187981 */ /* 0x000164000c1e1920 */
.L_x_89:
[----:B------:R-:W-:Y:S05]  /*4110*/  BSYNC B1 ;  /* 0x0000000000017941 */ /* 0x000fea0003800000 */
.L_x_88:
[----:B0----5:R-:W-:Y:S01]  /*4120*/  LOP3.LUT R4, R24, 0xffffe000, RZ, 0xc0, !PT ;  /* 0xffffe00018047812 */ /* 0x021fe200078ec0ff */
        /* <DEDUP_REMOVED lines=8> */
.L_x_91:
[----:B------:R-:W-:Y:S05]  /*41b0*/  BSYNC B1 ;  /* 0x0000000000017941 */ /* 0x000fea0003800000 */
.L_x_90:
[----:B-----5:R-:W-:Y:S01]  /*41c0*/  LOP3.LUT R4, R24, 0xffffe000, RZ, 0xc0, !PT ;  /* 0xffffe00018047812 */ /* 0x020fe200078ec0ff */
[----:B------:R-:W-:Y:S01]  /*41d0*/  BSSY B1, `(.L_x_92) ;  /* 0x000000a000017945 */ /* 0x000fe20003800000 */
[----:B------:R-:W-:-:S03]  /*41e0*/  ISETP.GT.AND P0, PT, R3, 0x8, P0 ;  /* 0x000000080300780c */ /* 0x000fc60000704270 */
[----:B------:R-:W-:Y:S01]  /*41f0*/  FMUL R5, R4, R57 ;  /* 0x0000003904057220 */ /* 0x000fe20000400000 */
[----:B------:R-:W-:-:S03]  /*4200*/  @P1 IMAD.MOV.U32 R4, RZ, RZ, R12 ;  /* 0x000000ffff041224 */ /* 0x000fc600078e000c */
[----:B-1----:R-:W-:Y:S01]  /*4210*/  FFMA R7, R54, R56, R5 ;  /* 0x0000003836077223 */ /* 0x002fe20000000005 */
[----:B------:R-:W-:-:S04]  /*4220*/  @P1 IMAD.MOV.U32 R5, RZ, RZ, R13 ;  /* 0x000000ffff051224 */ /* 0x000fc800078e000d */
[----:B------:R-:W-:-:S05]  /*4230*/  F2FP.TF32.F32.PACK_B R7, R7 ;  /* 0x00000007ff07723e */ /* 0x000fca00024050ff */
[----:B------:R1:W-:Y:S01]  /*4240*/  @P1 STG.E desc[UR40][R4.64+0xe0], R7 ;  /* 0x0000e00704001986 */ /* 0x0003e2000c101928 */
[----:B------:R-:W-:Y:S05]  /*4250*/  @!P0 BRA `(.L_x_93) ;  /* 0x0000000000048947 */ /* 0x000fea0003800000 */
[----:B------:R0:W5:Y:S02]  /*4260*/  LDG.E.LTC128B R24, desc[UR40][R10.64+0xe4] ;  /* 0x0000e4280a187981 */ /* 0x000164000c1e1920 */
.L_x_93:
[----:B------:R-:W-:Y:S05]  /*4270*/  BSYNC B1 ;  /* 0x0000000000017941 */ /* 0x000fea0003800000 */
.L_x_92:
[----:B------:R-:W-:Y:S05]  /*4280*/  @!P0 BRA `(.L_x_94) ;  /* 0x0000000800908947 */ /* 0x000fea0003800000 */
[----:B-----5:R-:W-:-:S05]  /*4290*/  LOP3.LUT R24, R24, 0xffffe000, RZ, 0xc0, !PT ;  /* 0xffffe00018187812 */ /* 0x020fca00078ec0ff */
[----:B------:R-:W-:-:S04]  /*42a0*/  FMUL R24, R24, R57 ;  /* 0x0000003918187220 */ /* 0x000fc80000400000 */
[----:B------:R-:W-:-:S05]  /*42b0*/  FFMA R55, R55, R56, R24 ;  /* 0x0000003837377223 */ /* 0x000fca0000000018 */
[----:B------:R-:W-:-:S05]  /*42c0*/  F2FP.TF32.F32.PACK_B R55, R55 ;  /* 0x00000037ff37723e */ /* 0x000fca00024050ff */
[----:B------:R0:W-:Y:S01]  /*42d0*/  STG.E desc[UR40][R12.64+0xe4], R55 ;  /* 0x0000e4370c007986 */ /* 0x0001e2000c101928 */
[----:B------:R-:W-:Y:S05]  /*42e0*/  BRA `(.L_x_94) ;  /* 0x0000000800787947 */ /* 0x000fea0003800000 */
.L_x_33:
[----:B------:R-:W-:Y:S01]  /*42f0*/  ISETP.GT.AND P4, PT, R4, 0x1, PT ;  /* 0x000000010400780c */ /* 0x000fe20003f84270 */
[----:B------:R-:W-:Y:S01]  /*4300*/  ULDC.64 UR4, c[0x0][0x5c0] ;  /* 0x0001700000047ab9 */ /* 0x000fe20000000a00 */
[-C--:B------:R-:W-:Y:S01]  /*4310*/  FMUL R5, R24, R56.reuse ;  /* 0x0000003818057220 */ /* 0x080fe20000400000 */
[----:B------:R-:W-:Y:S01]  /*4320*/  LEA R6, P1, R72, UR4, 0x2 ;  /* 0x0000000448067c11 */ /* 0x000fe2000f8210ff */
[-C--:B------:R-:W-:Y:S01]  /*4330*/  FMUL R25, R25, R56.reuse ;  /* 0x0000003819197220 */ /* 0x080fe20000400000 */
[C---:B------:R-:W-:Y:S01]  /*4340*/  ISETP.GT.AND P0, PT, R3.reuse, RZ, P4 ;  /* 0x000000ff0300720c */ /* 0x040fe20002704270 */
[-C--:B------:R-:W-:Y:S01]  /*4350*/  FMUL R11, R26, R56.reuse ;  /* 0x000000381a0b7220 */ /* 0x080fe20000400000 */
[----:B------:R-:W-:Y:S01]  /*4360*/  ISETP.GT.AND P3, PT, R3, 0x8, P3 ;  /* 0x000000080300780c */ /* 0x000fe20001f64270 */
[-C--:B------:R-:W-:Y:S01]  /*4370*/  FMUL R27, R27, R56.reuse ;  /* 0x000000381b1b7220 */ /* 0x080fe20000400000 */
[----:B------:R-:W-:Y:S01]  /*4380*/  LEA.HI.X R7, R72, UR5, R83, 0x2, P1 ;  /* 0x0000000548077c11 */ /* 0x000fe200088f1453 */
[-C--:B------:R-:W-:Y:S01]  /*4390*/  FMUL R29, R29, R56.reuse ;  /* 0x000000381d1d7220 */ /* 0x080fe20000400000 */
[----:B------:R-:W-:Y:S01]  /*43a0*/  F2FP.TF32.F32.PACK_B R5, R5 ;  /* 0x00000005ff05723e */ /* 0x000fe200024050ff */
[-C--:B------:R-:W-:Y:S01]  /*43b0*/  FMUL R31, R31, R56.reuse ;  /* 0x000000381f1f7220 */ /* 0x080fe20000400000 */
[C---:B------:R-:W-:Y:S01]  /*43c0*/  SHF.L.U64.HI R9, R58.reuse, 0x2, R59 ;  /* 0x000000023a097819 */ /* 0x040fe2000001023b */
[----:B------:R-:W-:Y:S01]  /*43d0*/  FMUL R33, R33, R56 ;  /* 0x0000003821217220 */ /* 0x000fe20000400000 */
[----:B------:R-:W-:Y:S01]  /*43e0*/  LEA R8, P1, R58, R6, 0x2 ;  /* 0x000000063a087211 */ /* 0x000fe200078210ff */
[----:B------:R0:W-:Y:S01]  /*43f0*/  @P2 STG.E desc[UR40][R6.64], R5 ;  /* 0x0000000506002986 */ /* 0x0001e2000c101928 */
[----:B------:R-:W-:Y:S01]  /*4400*/  F2FP.TF32.F32.PACK_B R25, R25 ;  /* 0x00000019ff19723e */ /* 0x000fe200024050ff */
[-C--:B------:R-:W-:Y:S01]  /*4410*/  FMUL R13, R34, R56.reuse ;  /* 0x00000038220d7220 */ /* 0x080fe20000400000 */
[----:B------:R-:W-:Y:S01]  /*4420*/  F2FP.TF32.F32.PACK_B R11, R11 ;  /* 0x0000000bff0b723e */ /* 0x000fe200024050ff */
[----:B------:R-:W-:Y:S01]  /*4430*/  IMAD.X R9, R9, 0x1, R7, P1 ;  /* 0x0000000109097824 */ /* 0x000fe200008e0607 */
[C---:B------:R-:W-:Y:S01]  /*4440*/  ISETP.GT.AND P2, PT, R4.reuse, 0x8, PT ;  /* 0x000000080400780c */ /* 0x040fe20003f44270 */
[----:B------:R-:W-:Y:S01]  /*4450*/  @P0 STG.E desc[UR40][R6.64+0x4], R25 ;  /* 0x0000041906000986 */ /* 0x000fe2000c101928 */
[----:B------:R-:W-:Y:S01]  /*4460*/  ISETP.GT.AND P0, PT, R4, 0x9, PT ;  /* 0x000000090400780c */ /* 0x000fe20003f04270 */
[-C--:B------:R-:W-:Y:S01]  /*4470*/  FMUL R35, R35, R56.reuse ;  /* 0x0000003823237220 */ /* 0x080fe20000400000 */
[C---:B------:R-:W-:Y:S01]  /*4480*/  ISETP.GT.AND P4, PT, R3.reuse, 0x8, P4 ;  /* 0x000000080300780c */ /* 0x040fe20002784270 */
[----:B------:R1:W-:Y:S01]  /*4490*/  @P3 STG.E desc[UR40][R8.64], R11 ;  /* 0x0000000b08003986 */ /* 0x0003e2000c101928 */
[C---:B------:R-:W-:Y:S01]  /*44a0*/  ISETP.GT.AND P1, PT, R3.reuse, RZ, P2 ;  /* 0x000000ff0300720c */ /* 0x040fe20001724270 */
[-C--:B0-----:R-:W-:Y:S01]  /*44b0*/  FMUL R5, R28, R56.reuse ;  /* 0x000000381c057220 */ /* 0x081fe20000400000 */
[----:B------:R-:W-:Y:S01]  /*44c0*/  ISETP.GT.AND P3, PT, R3, RZ, P0 ;  /* 0x000000ff0300720c */ /* 0x000fe20000764270 */
[-C--:B------:R-:W-:Y:S01]  /*44d0*/  FMUL R37, R37, R56.reuse ;  /* 0x0000003825257220 */ /* 0x080fe20000400000 */
[----:B------:R-:W-:Y:S01]  /*44e0*/  F2FP.TF32.F32.PACK_B R27, R27 ;  /* 0x0000001bff1b723e */ /* 0x000fe200024050ff */
[-C--:B------:R-:W-:Y:S01]  /*44f0*/  FMUL R39, R39, R56.reuse ;  /* 0x0000003827277220 */ /* 0x080fe20000400000 */
[----:B------:R-:W-:Y:S01]  /*4500*/  F2FP.TF32.F32.PACK_B R5, R5 ;  /* 0x00000005ff05723e */ /* 0x000fe200024050ff */
[-C--:B------:R-:W-:Y:S01]  /*4510*/  FMUL R41, R41, R56.reuse ;  /* 0x0000003829297220 */ /* 0x080fe20000400000 */
[----:B------:R-:W-:Y:S01]  /*4520*/  ISETP.GT.AND P2, PT, R3, 0x8, P2 ;  /* 0x000000080300780c */ /* 0x000fe20001744270 */
[-C--:B------:R-:W-:Y:S01]  /*4530*/  FMUL R43, R43, R56.reuse ;  /* 0x000000382b2b7220 */ /* 0x080fe20000400000 */
[----:B------:R-:W-:Y:S01]  /*4540*/  F2FP.TF32.F32.PACK_B R29, R29 ;  /* 0x0000001dff1d723e */ /* 0x000fe200024050ff */
[----:B------:R-:W-:Y:S01]  /*4550*/  @P4 STG.E desc[UR40][R8.64+0x4], R27 ;  /* 0x0000041b08004986 */ /* 0x000fe2000c101928 */
[-C--:B-1----:R-:W-:Y:S01]  /*4560*/  FMUL R11, R30, R56.reuse ;  /* 0x000000381e0b7220 */ /* 0x082fe20000400000 */
[----:B------:R-:W-:Y:S01]  /*4570*/  ISETP.GT.AND P0, PT, R3, 0x8, P0 ;  /* 0x000000080300780c */ /* 0x000fe20000704270 */
[-C--:B------:R-:W-:Y:S01]  /*4580*/  FMUL R45, R45, R56.reuse ;  /* 0x000000382d2d7220 */ /* 0x080fe20000400000 */
[----:B------:R0:W-:Y:S01]  /*4590*/  @P1 STG.E desc[UR40][R6.64+0x20], R5 ;  /* 0x0000200506001986 */ /* 0x0001e2000c101928 */
[C---:B------:R-:W-:Y:S01]  /*45a0*/  ISETP.GT.AND P4, PT, R4.reuse, 0x11, PT ;  /* 0x000000110400780c */ /* 0x040fe20003f84270 */
[-C--:B------:R-:W-:Y:S01]  /*45b0*/  FMUL R47, R47, R56.reuse ;  /* 0x000000382f2f7220 */ /* 0x080fe20000400000 */
[----:B------:R-:W-:Y:S01]  /*45c0*/  F2FP.TF32.F32.PACK_B R11, R11 ;  /* 0x0000000bff0b723e */ /* 0x000fe200024050ff */
[----:B------:R-:W-:Y:S01]  /*45d0*/  @P3 STG.E desc[UR40][R6.64+0x24], R29 ;  /* 0x0000241d06003986 */ /* 0x000fe2000c101928 */
[----:B------:R-:W-:Y:S01]  /*45e0*/  ISETP.GT.AND P3, PT, R4, 0x10, PT ;  /* 0x000000100400780c */ /* 0x000fe20003f64270 */
[-C--:B------:R-:W-:Y:S01]  /*45f0*/  FMUL R49, R49, R56.reuse ;  /* 0x0000003831317220 */ /* 0x080fe20000400000 */
[----:B------:R-:W-:Y:S01]  /*4600*/  F2FP.TF32.F32.PACK_B R31, R31 ;  /* 0x0000001fff1f723e */ /* 0x000fe200024050ff */
[----:B------:R1:W-:Y:S01]  /*4610*/  @P2 STG.E desc[UR40][R8.64+0x20], R11 ;  /* 0x0000200b08002986 */ /* 0x0003e2000c101928 */
[C---:B------:R-:W-:Y:S01]  /*4620*/  ISETP.GT.AND P1, PT, R3.reuse, RZ, P3 ;  /* 0x000000ff0300720c */ /* 0x040fe20001f24270 */
[-C--:B------:R-:W-:Y:S01]  /*4630*/  FMUL R15, R50, R56.reuse ;  /* 0x00000038320f7220 */ /* 0x080fe20000400000 */
[C---:B------:R-:W-:Y:S01]  /*4640*/  ISETP.GT.AND P2, PT, R3.reuse, RZ, P4 ;  /* 0x000000ff0300720c */ /* 0x040fe20002744270 */
[-C--:B0-----:R-:W-:Y:S01]  /*4650*/  FMUL R5, R32, R56.reuse ;  /* 0x0000003820057220 */ /* 0x081fe20000400000 */
[----:B------:R-:W-:Y:S01]  /*4660*/  ISETP.GT.AND P3, PT, R3, 0x8, P3 ;  /* 0x000000080300780c */ /* 0x000fe20001f64270 */
[----:B------:R-:W-:Y:S01]  /*4670*/  @P0 STG.E desc[UR40][R8.64+0x24], R31 ;  /* 0x0000241f08000986 */ /* 0x000fe2000c101928 */
[----:B------:R-:W-:Y:S01]  /*4680*/  F2FP.TF32.F32.PACK_B R33, R33 ;  /* 0x00000021ff21723e */ /* 0x000fe200024050ff */
[-C--:B------:R-:W-:Y:S01]  /*4690*/  FMUL R51, R51, R56.reuse ;  /* 0x0000003833337220 */ /* 0x080fe20000400000 */
[----:B------:R-:W-:Y:S01]  /*46a0*/  F2FP.TF32.F32.PACK_B R5, R5 ;  /* 0x00000005ff05723e */ /* 0x000fe200024050ff */
[-C--:B------:R-:W-:Y:S01]  /*46b0*/  FMUL R53, R53, R56.reuse ;  /* 0x0000003835357220 */ /* 0x080fe20000400000 */
[----:B------:R-:W-:Y:S01]  /*46c0*/  F2FP.TF32.F32.PACK_B R13, R13 ;  /* 0x0000000dff0d723e */ /* 0x000fe200024050ff */
[-C--:B-1----:R-:W-:Y:S01]  /*46d0*/  FMUL R11, R38, R56.reuse ;  /* 0x00000038260b7220 */ /* 0x082fe20000400000 */
[C---:B------:R-:W-:Y:S01]  /*46e0*/  ISETP.GT.AND P0, PT, R4.reuse, 0x19, PT ;  /* 0x000000190400780c */ /* 0x040fe20003f04270 */
[----:B------:R0:W-:Y:S01]  /*46f0*/  @P1 STG.E desc[UR40][R6.64+0x40], R5 ;  /* 0x0000400506001986 */ /* 0x0001e2000c101928 */
[----:B------:R-:W-:Y:S01]  /*4700*/  ISETP.GT.AND P1, PT, R4, 0x18, PT ;  /* 0x000000180400780c */ /* 0x000fe20003f24270 */
[----:B------:R-:W-:Y:S01]  /*4710*/  FMUL R55, R55, R56 ;  /* 0x0000003837377220 */ /* 0x000fe20000400000 */
[C---:B------:R-:W-:Y:S01]  /*4720*/  ISETP.GT.AND P4, PT, R3.reuse, 0x8, P4 ;  /* 0x000000080300780c */ /* 0x040fe20002784270 */
[----:B------:R-:W-:Y:S01]  /*4730*/  @P2 STG.E desc[UR40][R6.64+0x44], R33 ;  /* 0x0000442106002986 */ /* 0x000fe2000c101928 */
[----:B------:R-:W-:-:S02]  /*4740*/  ISETP.GT.AND P2, PT, R3, RZ, P1 ;  /* 0x000000ff0300720c */ /* 0x000fc40000f44270 */
[C---:B------:R-:W-:Y:S01]  /*4750*/  ISETP.GT.AND P1, PT, R3.reuse, 0x8, P1 ;  /* 0x000000080300780c */ /* 0x040fe20000f24270 */
[----:B------:R1:W-:Y:S01]  /*4760*/  @P3 STG.E desc[UR40][R8.64+0x40], R13 ;  /* 0x0000400d08003986 */ /* 0x0003e2000c101928 */
[----:B------:R-:W-:Y:S02]  /*4770*/  ISETP.GT.AND P3, PT, R3, RZ, P0 ;  /* 0x000000ff0300720c */ /* 0x000fe40000764270 */
[----:B------:R-:W-:Y:S01]  /*4780*/  F2FP.TF32.F32.PACK_B R35, R35 ;  /* 0x00000023ff23723e */ /* 0x000fe200024050ff */
[----:B0-----:R-:W-:Y:S01]  /*4790*/  FMUL R5, R36, R56 ;  /* 0x0000003824057220 */ /* 0x001fe20000400000 */
[----:B------:R-:W-:Y:S02]  /*47a0*/  F2FP.TF32.F32.PACK_B R37, R37 ;  /* 0x00000025ff25723e */ /* 0x000fe400024050ff */
[----:B------:R-:W-:Y:S01]  /*47b0*/  F2FP.TF32.F32.PACK_B R11, R11 ;  /* 0x0000000bff0b723e */ /* 0x000fe200024050ff */
[----:B------:R-:W-:Y:S01]  /*47c0*/  @P4 STG.E desc[UR40][R8.64+0x44], R35 ;  /* 0x0000442308004986 */ /* 0x000fe2000c101928 */
[----:B------:R-:W-:-:S02]  /*47d0*/  F2FP.TF32.F32.PACK_B R5, R5 ;  /* 0x00000005ff05723e */ /* 0x000fc400024050ff */
[----:B------:R-:W-:Y:S01]  /*47e0*/  F2FP.TF32.F32.PACK_B R39, R39 ;  /* 0x00000027ff27723e */ /* 0x000fe200024050ff */
[----:B-1----:R-:W-:Y:S01]  /*47f0*/  FMUL R13, R42, R56 ;  /* 0x000000382a0d7220 */ /* 0x002fe20000400000 */
[----:B------:R-:W-:Y:S01]  /*4800*/  F2FP.TF32.F32.PACK_B R41, R41 ;  /* 0x00000029ff29723e */ /* 0x000fe200024050ff */
[----:B------:R0:W-:Y:S01]  /*4810*/  @P2 STG.E desc[UR40][R6.64+0x60], R5 ;  /* 0x0000600506002986 */ /* 0x0001e2000c101928 */
[C---:B------:R-:W-:Y:S02]  /*4820*/  ISETP.GT.AND P2, PT, R4.reuse, 0x20, PT ;  /* 0x000000200400780c */ /* 0x040fe40003f44270 */
[----:B------:R-:W-:Y:S01]  /*4830*/  F2FP.TF32.F32.PACK_B R13, R13 ;  /* 0x0000000dff0d723e */ /* 0x000fe200024050ff */
[----:B------:R-:W-:Y:S01]  /*4840*/  @P3 STG.E desc[UR40][R6.64+0x64], R37 ;  /* 0x0000642506003986 */ /* 0x000fe2000c101928 */
[C---:B------:R-:W-:Y:S02]  /*4850*/  ISETP.GT.AND P3, PT, R3.reuse, 0x8, P0 ;  /* 0x000000080300780c */ /* 0x040fe40000764270 */
[----:B------:R-:W-:Y:S01]  /*4860*/  ISETP.GT.AND P0, PT, R4, 0x21, PT ;  /* 0x000000210400780c */ /* 0x000fe20003f04270 */
[----:B------:R1:W-:Y:S01]  /*4870*/  @P1 STG.E desc[UR40][R8.64+0x60], R11 ;  /* 0x0000600b08001986 */ /* 0x0003e2000c101928 */
[----:B------:R-:W-:-:S02]  /*4880*/  ISETP.GT.AND P4, PT, R3, RZ, P2 ;  /* 0x000000ff0300720c */ /* 0x000fc40001784270 */
[C---:B------:R-:W-:Y:S01]  /*4890*/  ISETP.GT.AND P1, PT, R3.reuse, RZ, P0 ;  /* 0x000000ff0300720c */ /* 0x040fe20000724270 */
[-C--:B0-----:R-:W-:Y:S01]  /*48a0*/  FMUL R5, R40, R56.reuse ;  /* 0x0000003828057220 */ /* 0x081fe20000400000 */
[C---:B------:R-:W-:Y:S02]  /*48b0*/  ISETP.GT.AND P2, PT, R3.reuse, 0x8, P2 ;  /* 0x000000080300780c */ /* 0x040fe40001744270 */
[----:B------:R-:W-:Y:S02]  /*48c0*/  F2FP.TF32.F32.PACK_B R43, R43 ;  /* 0x0000002bff2b723e */ /* 0x000fe400024050ff */
[----:B------:R-:W-:Y:S01]  /*48d0*/  F2FP.TF32.F32.PACK_B R5, R5 ;  /* 0x00000005ff05723e */ /* 0x000fe200024050ff */
[----:B------:R-:W-:Y:S01]  /*48e0*/  @P3 STG.E desc[UR40][R8.64+0x64], R39 ;  /* 0x0000642708003986 */ /* 0x000fe2000c101928 */
[----:B------:R-:W-:Y:S01]  /*48f0*/  ISETP.GT.AND P3, PT, R3, 0x8, P0 ;  /* 0x000000080300780c */ /* 0x000fe20000764270 */
[----:B-1----:R-:W-:Y:S01]  /*4900*/  FMUL R11, R46, R56 ;  /* 0x000000382e0b7220 */ /* 0x002fe20000400000 */
[----:B------:R-:W-:Y:S01]  /*4910*/  ISETP.GT.AND P0, PT, R4, 0x29, PT ;  /* 0x000000290400780c */ /* 0x000fe20003f04270 */
[----:B------:R0:W-:Y:S01]  /*4920*/  @P4 STG.E desc[UR40][R6.64+0x80], R5 ;  /* 0x0000800506004986 */ /* 0x0001e2000c101928 */
[----:B------:R-:W-:-:S02]  /*4930*/  F2FP.TF32.F32.PACK_B R45, R45 ;  /* 0x0000002dff2d723e */ /* 0x000fc400024050ff */
[----:B------:R-:W-:Y:S01]  /*4940*/  F2FP.TF32.F32.PACK_B R11, R11 ;  /* 0x0000000bff0b723e */ /* 0x000fe200024050ff */
[----:B------:R-:W-:Y:S01]  /*4950*/  @P1 STG.E desc[UR40][R6.64+0x84], R41 ;  /* 0x0000842906001986 */ /* 0x000fe2000c101928 */
[----:B------:R-:W-:Y:S02]  /*4960*/  ISETP.GT.AND P1, PT, R4, 0x28, PT ;  /* 0x000000280400780c */ /* 0x000fe40003f24270 */
[----:B------:R-:W-:Y:S01]  /*4970*/  F2FP.TF32.F32.PACK_B R47, R47 ;  /* 0x0000002fff2f723e */ /* 0x000fe200024050ff */
[----:B------:R1:W-:Y:S01]  /*4980*/  @P2 STG.E desc[UR40][R8.64+0x80], R13 ;  /* 0x0000800d08002986 */ /* 0x0003e2000c101928 */
[C---:B------:R-:W-:Y:S02]  /*4990*/  ISETP.GT.AND P4, PT, R3.reuse, RZ, P1 ;  /* 0x000000ff0300720c */ /* 0x040fe40000f84270 */
[C---:B------:R-:W-:Y:S01]  /*49a0*/  ISETP.GT.AND P2, PT, R3.reuse, RZ, P0 ;  /* 0x000000ff0300720c */ /* 0x040fe20000744270 */
[----:B0-----:R-:W-:Y:S01]  /*49b0*/  FMUL R5, R44, R56 ;  /* 0x000000382c057220 */ /* 0x001fe20000400000 */
[----:B------:R-:W-:Y:S01]  /*49c0*/  ISETP.GT.AND P1, PT, R3, 0x8, P1 ;  /* 0x000000080300780c */ /* 0x000fe20000f24270 */
[----:B------:R-:W-:Y:S01]  /*49d0*/  @P3 STG.E desc[UR40][R8.64+0x84], R43 ;  /* 0x0000842b08003986 */ /* 0x000fe2000c101928 */
[----:B------:R-:W-:-:S02]  /*49e0*/  ISETP.GT.AND P3, PT, R4, 0x31, PT ;  /* 0x000000310400780c */ /* 0x000fc40003f64270 */
[----:B------:R-:W-:Y:S02]  /*49f0*/  F2FP.TF32.F32.PACK_B R5, R5 ;  /* 0x00000005ff05723e */ /* 0x000fe400024050ff */
[----:B------:R-:W-:Y:S01]  /*4a00*/  ISETP.GT.AND P0, PT, R3, 0x8, P0 ;  /* 0x000000080300780c */ /* 0x000fe20000704270 */
[----:B-1----:R-:W-:Y:S01]  /*4a10*/  FMUL R13, R48, R56 ;  /* 0x00000038300d7220 */ /* 0x002fe20000400000 */
[----:B------:R-:W-:Y:S01]  /*4a20*/  F2FP.TF32.F32.PACK_B R49, R49 ;  /* 0x00000031ff31723e */ /* 0x000fe200024050ff */
[----:B------:R-:W-:Y:S01]  /*4a30*/  @P4 STG.E desc[UR40][R6.64+0xa0], R5 ;  /* 0x0000a00506004986 */ /* 0x000fe2000c101928 */
[----:B------:R-:W-:Y:S02]  /*4a40*/  F2FP.TF32.F32.PACK_B R15, R15 ;  /* 0x0000000fff0f723e */ /* 0x000fe400024050ff */
[----:B------:R-:W-:Y:S01]  /*4a50*/  F2FP.TF32.F32.PACK_B R13, R13 ;  /* 0x0000000dff0d723e */ /* 0x000fe200024050ff */
[----:B------:R-:W-:Y:S01]  /*4a60*/  @P2 STG.E desc[UR40][R6.64+0xa4], R45 ;  /* 0x0000a42d06002986 */ /* 0x000fe2000c101928 */
[----:B------:R-:W-:-:S02]  /*4a70*/  ISETP.GT.AND P2, PT, R4, 0x30, PT ;  /* 0x000000300400780c */ /* 0x000fc40003f44270 */
[----:B------:R-:W-:Y:S01]  /*4a80*/  F2FP.TF32.F32.PACK_B R51, R51 ;  /* 0x00000033ff33723e */ /* 0x000fe200024050ff */
[----:B------:R0:W-:Y:S01]  /*4a90*/  @P1 STG.E desc[UR40][R8.64+0xa0], R11 ;  /* 0x0000a00b08001986 */ /* 0x0001e2000c101928 */
[C---:B------:R-:W-:Y:S02]  /*4aa0*/  ISETP.GT.AND P4, PT, R3.reuse, RZ, P2 ;  /* 0x000000ff0300720c */ /* 0x040fe40001784270 */
[C---:B------:R-:W-:Y:S01]  /*4ab0*/  ISETP.GT.AND P1, PT, R3.reuse, RZ, P3 ;  /* 0x000000ff0300720c */ /* 0x040fe20001f24270 */
[----:B------:R-:W-:Y:S01]  /*4ac0*/  @P0 STG.E desc[UR40][R8.64+0xa4], R47 ;  /* 0x0000a42f08000986 */ /* 0x000fe2000c101928 */
[C---:B------:R-:W-:Y:S02]  /*4ad0*/  ISETP.GT.AND P2, PT, R3.reuse, 0x8, P2 ;  /* 0x000000080300780c */ /* 0x040fe40001744270 */
[----:B------:R-:W-:Y:S02]  /*4ae0*/  ISETP.GT.AND P0, PT, R4, 0x38, PT ;  /* 0x000000380400780c */ /* 0x000fe40003f04270 */
[----:B------:R-:W-:-:S02]  /*4af0*/  ISETP.GT.AND P3, PT, R3, 0x8, P3 ;  /* 0x000000080300780c */ /* 0x000fc40001f64270 */
[----:B------:R-:W-:Y:S01]  /*4b00*/  F2FP.TF32.F32.PACK_B R53, R53 ;  /* 0x00000035ff35723e */ /* 0x000fe200024050ff */
[----:B0-----:R-:W-:Y:S01]  /*4b10*/  FMUL R11, R54, R56 ;  /* 0x00000038360b7220 */ /* 0x001fe20000400000 */
[----:B------:R-:W-:Y:S01]  /*4b20*/  F2FP.TF32.F32.PACK_B R55, R55 ;  /* 0x00000037ff37723e */ /* 0x000fe200024050ff */
[----:B------:R-:W-:Y:S01]  /*4b30*/  @P4 STG.E desc[UR40][R6.64+0xc0], R13 ;  /* 0x0000c00d06004986 */ /* 0x000fe2000c101928 */
[----:B------:R-:W-:Y:S01]  /*4b40*/  ISETP.GT.AND P4, PT, R4, 0x39, PT ;  /* 0x000000390400780c */ /* 0x000fe20003f84270 */
[----:B------:R-:W-:Y:S01]  /*4b50*/  @P1 IMAD.MOV.U32 R4, RZ, RZ, R6 ;  /* 0x000000ffff041224 */ /* 0x000fe200078e0006 */
[----:B------:R-:W-:Y:S01]  /*4b60*/  F2FP.TF32.F32.PACK_B R11, R11 ;  /* 0x0000000bff0b723e */ /* 0x000fe200024050ff */
[----:B------:R-:W-:-:S05]  /*4b70*/  @P1 IMAD.MOV.U32 R5, RZ, RZ, R7 ;  /* 0x000000ffff051224 */ /* 0x000fca00078e0007 */
[----:B------:R0:W-:Y:S01]  /*4b80*/  @P1 STG.E desc[UR40][R4.64+0xc4], R49 ;  /* 0x0000c43104001986 */ /* 0x0001e2000c101928 */
[C---:B------:R-:W-:Y:S02]  /*4b90*/  ISETP.GT.AND P1, PT, R3.reuse, RZ, P0 ;  /* 0x000000ff0300720c */ /* 0x040fe40000724270 */
[----:B------:R-:W-:Y:S01]  /*4ba0*/  ISETP.GT.AND P0, PT, R3, 0x8, P0 ;  /* 0x000000080300780c */ /* 0x000fe20000704270 */
[----:B0-----:R-:W-:Y:S02]  /*4bb0*/  @P2 IMAD.MOV.U32 R4, RZ, RZ, R8 ;  /* 0x000000ffff042224 */ /* 0x001fe400078e0008 */
[----:B------:R-:W-:-:S05]  /*4bc0*/  @P2 IMAD.MOV.U32 R5, RZ, RZ, R9 ;  /* 0x000000ffff052224 */ /* 0x000fca00078e0009 */
[----:B------:R0:W-:Y:S01]  /*4bd0*/  @P2 STG.E desc[UR40][R4.64+0xc0], R15 ;  /* 0x0000c00f04002986 */ /* 0x0001e2000c101928 */
[C---:B------:R-:W-:Y:S02]  /*4be0*/  ISETP.GT.AND P2, PT, R3.reuse, RZ, P4 ;  /* 0x000000ff0300720c */ /* 0x040fe40002744270 */
[----:B------:R-:W-:Y:S01]  /*4bf0*/  ISETP.GT.AND P4, PT, R3, 0x8, P4 ;  /* 0x000000080300780c */ /* 0x000fe20002784270 */
[----:B------:R-:W-:-:S05]  /*4c00*/  FMUL R3, R52, R56 ;  /* 0x0000003834037220 */ /* 0x000fca0000400000 */
[----:B------:R-:W-:Y:S01]  /*4c10*/  F2FP.TF32.F32.PACK_B R3, R3 ;  /* 0x00000003ff03723e */ /* 0x000fe200024050ff */
[----:B0-----:R-:W-:Y:S02]  /*4c20*/  @P3 IMAD.MOV.U32 R4, RZ, RZ, R8 ;  /* 0x000000ffff043224 */ /* 0x001fe400078e0008 */
[----:B------:R-:W-:-:S05]  /*4c30*/  @P3 IMAD.MOV.U32 R5, RZ, RZ, R9 ;  /* 0x000000ffff053224 */ /* 0x000fca00078e0009 */
[----:B------:R0:W-:Y:S02]  /*4c40*/  @P3 STG.E desc[UR40][R4.64+0xc4], R51 ;  /* 0x0000c43304003986 */ /* 0x0001e4000c101928 */
[----:B0-----:R-:W-:Y:S02]  /*4c50*/  @P1 IMAD.MOV.U32 R4, RZ, RZ, R6 ;  /* 0x000000ffff041224 */ /* 0x001fe400078e0006 */
[----:B------:R-:W-:-:S05]  /*4c60*/  @P1 IMAD.MOV.U32 R5, RZ, RZ, R7 ;  /* 0x000000ffff051224 */ /* 0x000fca00078e0007 */
[----:B------:R0:W-:Y:S04]  /*4c70*/  @P1 STG.E desc[UR40][R4.64+0xe0], R3 ;  /* 0x0000e00304001986 */ /* 0x0001e8000c101928 */
[----:B------:R1:W-:Y:S01]  /*4c80*/  @P2 STG.E desc[UR40][R6.64+0xe4], R53 ;  /* 0x0000e43506002986 */ /* 0x0003e2000c101928 */
[----:B0-----:R-:W-:Y:S02]  /*4c90*/  @P0 IMAD.MOV.U32 R4, RZ, RZ, R8 ;  /* 0x000000ffff040224 */ /* 0x001fe400078e0008 */
[----:B------:R-:W-:-:S05]  /*4ca0*/  @P0 IMAD.MOV.U32 R5, RZ, RZ, R9 ;  /* 0x000000ffff050224 */ /* 0x000fca00078e0009 */
[----:B------:R1:W-:Y:S04]  /*4cb0*/  @P0 STG.E desc[UR40][R4.64+0xe0], R11 ;  /* 0x0000e00b04000986 */ /* 0x0003e8000c101928 */
[----:B------:R1:W-:Y:S02]  /*4cc0*/  @P4 STG.E desc[UR40][R8.64+0xe4], R55 ;  /* 0x0000e43708004986 */ /* 0x0003e4000c101928 */
.L_x_94:
[----:B------:R-:W-:Y:S05]  /*4cd0*/  BSYNC B0 ;  /* 0x0000000000007941 */ /* 0x000fea0003800000 */
.L_x_32:
[----:B------:R-:W-:Y:S01]  /*4ce0*/  IADD3 R16, P0, R16, UR38, RZ ;  /* 0x0000002610107c10 */ /* 0x000fe2000ff1e0ff */
[----:B------:R-:W-:Y:S01]  /*4cf0*/  ULDC.64 UR4, c[0x0][0x650] ;  /* 0x0001940000047ab9 */ /* 0x000fe20000000a00 */
[----:B------:R-:W-:Y:S01]  /*4d00*/  PRMT R3, RZ, 0x7610, R3 ;  /* 0x00007610ff037816 */ /* 0x000fe20000000003 */
[----:B------:R-:W-:Y:S01]  /*4d10*/  IMAD.MOV.U32 R70, RZ, RZ, -0x1 ;  /* 0xffffffffff467424 */ /* 0x000fe200078e00ff */
[----:B------:R-:W-:Y:S01]  /*4d20*/  IADD3.X R17, R17, UR37, RZ, P0, !PT ;  /* 0x0000002511117c10 */ /* 0x000fe200087fe4ff */
[----:B--2---:R-:W-:Y:S01]  /*4d30*/  IMAD.MOV.U32 R67, RZ, RZ, -0x1 ;  /* 0xffffffffff437424 */ /* 0x004fe200078e00ff */
[----:B------:R-:W-:-:S04]  /*4d40*/  ISETP.GE.U32.AND P0, PT, R16, UR4, PT ;  /* 0x0000000410007c0c */ /* 0x000fc8000bf06070 */
[----:B------:R-:W-:-:S13]  /*4d50*/  ISETP.GE.U32.AND.EX P0, PT, R17, UR5, PT, P0 ;  /* 0x0000000511007c0c */ /* 0x000fda000bf06100 */
[----:B------:R-:W-:Y:S05]  /*4d60*/  @P0 BRA `(.L_x_95) ;  /* 0x00000004004c0947 */ /* 0x000fea0003800000 */
[----:B01-3--:R-:W0:Y:S01]  /*4d70*/  LDC.64 R10, c[0x0][0x628] ;  /* 0x00018a00ff0a7b82 */ /* 0x00be220000000a00 */
[----:B----4-:R-:W1:Y:S01]  /*4d80*/  S2R R12, SR_CTAID.X ;  /* 0x00000000000c7919 */ /* 0x010e620000002500 */
[----:B------:R-:W-:Y:S02]  /*4d90*/  IMAD.MOV.U32 R8, RZ, RZ, R16 ;  /* 0x000000ffff087224 */ /* 0x000fe400078e0010 */
[----:B------:R-:W-:Y:S01]  /*4da0*/  IMAD.MOV.U32 R9, RZ, RZ, R17 ;  /* 0x000000ffff097224 */ /* 0x000fe200078e0011 */
[----:B------:R-:W2:Y:S03]  /*4db0*/  S2R R20, SR_CTAID.Y ;  /* 0x0000000000147919 */ /* 0x000ea60000002600 */
[----:B------:R-:W3:Y:S08]  /*4dc0*/  LDC R0, c[0x0][0x630] ;  /* 0x00018c00ff007b82 */ /* 0x000ef00000000800 */
[----:B------:R-:W4:Y:S01]  /*4dd0*/  LDC.64 R14, c[0x0][0x620] ;  /* 0x00018800ff0e7b82 */ /* 0x000f220000000a00 */
[----:B0-----:R-:W-:-:S04]  /*4de0*/  ISETP.NE.U32.AND P0, PT, R10, RZ, PT ;  /* 0x000000ff0a00720c */ /* 0x001fc80003f05070 */
[----:B------:R-:W-:-:S13]  /*4df0*/  ISETP.NE.AND.EX P0, PT, R11, RZ, PT, P0 ;  /* 0x000000ff0b00720c */ /* 0x000fda0003f05300 */
[----:B-1234-:R-:W-:Y:S05]  /*4e00*/  @!P0 BRA `(.L_x_96) ;  /* 0x0000000000288947 */ /* 0x01efea0003800000 */
        /* <DEDUP_REMOVED lines=10> */
.L_x_96:
[-CC-:B------:R-:W-:Y:S01]  /*4eb0*/  SHF.R.U64 R67, R8, R0.reuse, R9.reuse ;  /* 0x0000000008437219 */ /* 0x180fe20000001209 */
[----:B------:R-:W0:Y:S01]  /*4ec0*/  LDC.64 R26, c[0x0][0x640] ;  /* 0x00019000ff1a7b82 */ /* 0x000e220000000a00 */
[----:B------:R-:W-:Y:S01]  /*4ed0*/  SHF.R.U32.HI R0, RZ, R0, R9 ;  /* 0x00000000ff007219 */ /* 0x000fe20000011609 */
[----:B------:R-:W-:Y:S01]  /*4ee0*/  ULDC UR4, c[0x0][0x150] ;  /* 0x0000540000047ab9 */ /* 0x000fe20000000800 */
[----:B------:R-:W-:Y:S02]  /*4ef0*/  IADD3 R3, P0, RZ, -R67, RZ ;  /* 0x80000043ff037210 */ /* 0x000fe40007f1e0ff */
[----:B------:R-:W-:-:S03]  /*4f00*/  I2FP.F32.U32 R7, R12 ;  /* 0x0000000c00077245 */ /* 0x000fc60000201000 */
[----:B------:R-:W1:Y:S01]  /*4f10*/  LDC R6, c[0x0][0x618] ;  /* 0x00018600ff067b82 */ /* 0x000e620000000800 */
[----:B------:R-:W-:Y:S02]  /*4f20*/  IMAD.X R5, RZ, RZ, ~R0, P0 ;  /* 0x000000ffff057224 */ /* 0x000fe400000e0e00 */
[----:B------:R-:W-:Y:S01]  /*4f30*/  FMUL R7, R7, UR4 ;  /* 0x0000000407077c20 */ /* 0x000fe20008400000 */
[----:B------:R-:W-:Y:S01]  /*4f40*/  ULDC UR4, c[0x0][0x154] ;  /* 0x0000550000047ab9 */ /* 0x000fe20000000800 */
[-C--:B------:R-:W-:Y:S02]  /*4f50*/  IMAD R0, R5, R14.reuse, RZ ;  /* 0x0000000e05007224 */ /* 0x080fe400078e02ff */
[C---:B------:R-:W-:Y:S01]  /*4f60*/  IMAD.WIDE.U32 R4, R3.reuse, R14, R16 ;  /* 0x0000000e03047225 */ /* 0x040fe200078e0010 */
[----:B------:R-:W2:Y:S01]  /*4f70*/  LDC R11, c[0x0][0x608] ;  /* 0x00018200ff0b7b82 */ /* 0x000ea20000000800 */
[----:B------:R-:W3:Y:S02]  /*4f80*/  F2I.U32.TRUNC.NTZ R7, R7 ;  /* 0x0000000700077305 */ /* 0x000ee4000020f000 */
[----:B------:R-:W-:-:S04]  /*4f90*/  IMAD R3, R3, R15, R0 ;  /* 0x0000000f03037224 */ /* 0x000fc800078e0200 */
[----:B------:R-:W-:Y:S01]  /*4fa0*/  IMAD.IADD R3, R5, 0x1, R3 ;  /* 0x0000000105037824 */ /* 0x000fe200078e0203 */
[----:B------:R-:W4:Y:S01]  /*4fb0*/  LDC R8, c[0x0][0x658] ;  /* 0x00019600ff087b82 */ /* 0x000f220000000800 */
[----:B------:R-:W-:Y:S02]  /*4fc0*/  I2FP.F32.U32 R5, R20 ;  /* 0x0000001400057245 */ /* 0x000fe40000201000 */
[----:B0-----:R-:W-:-:S04]  /*4fd0*/  ISETP.NE.U32.AND P0, PT, R26, RZ, PT ;  /* 0x000000ff1a00720c */ /* 0x001fc80003f05070 */
[----:B------:R-:W-:Y:S01]  /*4fe0*/  ISETP.NE.AND.EX P0, PT, R27, RZ, PT, P0 ;  /* 0x000000ff1b00720c */ /* 0x000fe20003f05300 */
[----:B------:R-:W0:Y:S01]  /*4ff0*/  LDC R9, c[0x0][0x144] ;  /* 0x00005100ff097b82 */ /* 0x000e220000000800 */
[-C--:B-1----:R-:W-:Y:S01]  /*5000*/  SHF.R.U64 R13, R4, R6.reuse, R3 ;  /* 0x00000006040d7219 */ /* 0x082fe20000001203 */
[----:B---3--:R-:W-:Y:S01]  /*5010*/  IMAD.MOV R7, RZ, RZ, -R7 ;  /* 0x000000ffff077224 */ /* 0x008fe200078e0a07 */
[----:B------:R-:W-:Y:S01]  /*5020*/  SHF.R.U32.HI R0, RZ, R6, R3 ;  /* 0x00000006ff007219 */ /* 0x000fe20000011603 */
[----:B------:R-:W-:-:S04]  /*5030*/  FMUL R6, R5, UR4 ;  /* 0x0000000405067c20 */ /* 0x000fc80008400000 */
[----:B------:R-:W1:Y:S01]  /*5040*/  LDC R21, c[0x0][0x148] ;  /* 0x00005200ff157b82 */ /* 0x000e620000000800 */
[----:B------:R3:W0:Y:S01]  /*5050*/  F2I.U32.TRUNC.NTZ R14, R6 ;  /* 0x00000006000e7305 */ /* 0x000622000020f000 */
[-CC-:B--2---:R-:W-:Y:S02]  /*5060*/  SHF.R.U64 R10, R13, R11.reuse, R0.reuse ;  /* 0x0000000b0d0a7219 */ /* 0x184fe40000001200 */
[----:B------:R-:W-:-:S04]  /*5070*/  SHF.R.U32.HI R3, RZ, R11, R0 ;  /* 0x0000000bff037219 */ /* 0x000fc80000011600 */
[----:B-----5:R-:W2:Y:S01]  /*5080*/  LDC R24, c[0x0][0x648] ;  /* 0x00019200ff187b82 */ /* 0x020ea20000000800 */
[-CC-:B----4-:R-:W-:Y:S02]  /*5090*/  SHF.R.U64 R15, R10, R8.reuse, R3.reuse ;  /* 0x000000080a0f7219 */ /* 0x190fe40000001203 */
[----:B------:R-:W-:-:S03]  /*50a0*/  SHF.R.U32.HI R5, RZ, R8, R3 ;  /* 0x00000008ff057219 */ /* 0x000fc60000011603 */
[----:B------:R-:W-:Y:S02]  /*50b0*/  IMAD.MOV.U32 R4, RZ, RZ, R15 ;  /* 0x000000ffff047224 */ /* 0x000fe400078e000f */
[----:B------:R-:W4:Y:S01]  /*50c0*/  LDC R28, c[0x0][0x638] ;  /* 0x00018e00ff1c7b82 */ /* 0x000f220000000800 */
[----:B0-----:R-:W-:-:S07]  /*50d0*/  IMAD R25, R9, R7, R12 ;  /* 0x0000000709197224 */ /* 0x001fce00078e020c */
[----:B------:R-:W0:Y:S08]  /*50e0*/  LDC R29, c[0x0][0x610] ;  /* 0x00018400ff1d7b82 */ /* 0x000e300000000800 */
[----:B------:R-:W0:Y:S01]  /*50f0*/  LDC R30, c[0x0][0x600] ;  /* 0x00018000ff1e7b82 */ /* 0x000e220000000800 */
[----:B-1-3--:R-:W-:Y:S05]  /*5100*/  @!P0 BRA `(.L_x_97) ;  /* 0x0000000000288947 */ /* 0x00afea0003800000 */
[----:B------:R-:W1:Y:S02]  /*5110*/  LDC R0, c[0x0][0x64c] ;  /* 0x00019300ff007b82 */ /* 0x000e640000000800 */
[----:B-1----:R-:W-:-:S05]  /*5120*/  IADD3 R3, P0, R15, R0, RZ ;  /* 0x000000000f037210 */ /* 0x002fca0007f1e0ff */
        /* <DEDUP_REMOVED lines=8> */
.L_x_97:
[----:B------:R-:W-:Y:S01]  /*51b0*/  ISETP.NE.AND P0, PT, R2, 0x1, PT ;  /* 0x000000010200780c */ /* 0x000fe20003f05270 */
[----:B------:R-:W-:Y:S01]  /*51c0*/  IMAD.MOV R14, RZ, RZ, -R14 ;  /* 0x000000ffff0e7224 */ /* 0x000fe200078e0a0e */
[----:B--2---:R-:W-:Y:S02]  /*51d0*/  SHF.R.U64 R0, R4, R24, R5 ;  /* 0x0000001804007219 */ /* 0x004fe40000001205 */
[----:B------:R-:W-:Y:S02]  /*51e0*/  LOP3.LUT R3, R10, R65, RZ, 0xc0, !PT ;  /* 0x000000410a037212 */ /* 0x000fe400078ec0ff */
[----:B------:R-:W-:Y:S01]  /*51f0*/  LOP3.LUT R6, R13, R64, RZ, 0xc0, !PT ;  /* 0x000000400d067212 */ /* 0x000fe200078ec0ff */
[----:B------:R-:W-:Y:S02]  /*5200*/  IMAD.MOV R4, RZ, RZ, -R0 ;  /* 0x000000ffff047224 */ /* 0x000fe400078e0a00 */
[----:B------:R-:W-:Y:S02]  /*5210*/  IMAD R0, R60, R0, R3 ;  /* 0x000000003c007224 */ /* 0x000fe400078e0203 */
[----:B----4-:R-:W-:-:S02]  /*5220*/  IMAD R3, R4, R28, R15 ;  /* 0x0000001c04037224 */ /* 0x010fc400078e020f */
[----:B------:R-:W-:Y:S02]  /*5230*/  @P0 IMAD R25, R21, R14, R20 ;  /* 0x0000000e15190224 */ /* 0x000fe400078e0214 */
[----:B0-----:R-:W-:Y:S02]  /*5240*/  IMAD R5, R3, R30, R6 ;  /* 0x0000001e03057224 */ /* 0x001fe400078e0206 */
[----:B------:R-:W-:Y:S02]  /*5250*/  IMAD R0, R0, R29, R25 ;  /* 0x0000001d00007224 */ /* 0x000fe400078e0219 */
[----:B------:R-:W-:-:S03]  /*5260*/  IMAD.MOV.U32 R4, RZ, RZ, 0x1 ;  /* 0x00000001ff047424 */ /* 0x000fc600078e00ff */
[----:B------:R-:W-:Y:S02]  /*5270*/  SEL R70, R5, R0, !P0 ;  /* 0x0000000005467207 */ /* 0x000fe40004000000 */
[----:B------:R-:W-:Y:S02]  /*5280*/  PRMT R3, R4, 0x7610, R3 ;  /* 0x0000761004037816 */ /* 0x000fe40000000003 */
[----:B------:R-:W-:-:S07]  /*5290*/  SEL R0, R0, R5, !P0 ;  /* 0x0000000500007207 */ /* 0x000fce0004000000 */
.L_x_95:
[----:B------:R-:W-:Y:S01]  /*52a0*/  UIADD3 UR42, UR43, UR42, URZ ;  /* 0x0000002a2b2a7290 */ /* 0x000fe2000fffe03f */
[----:B------:R-:W-:Y:S01]  /*52b0*/  LOP3.LUT P0, RZ, R3, 0xff, RZ, 0xc0, !PT ;  /* 0x000000ff03ff7812 */ /* 0x000fe2000780c0ff */
[----:B------:R-:W-:Y:S02]  /*52c0*/  IMAD.MOV.U32 R71, RZ, RZ, R0 ;  /* 0x000000ffff477224 */ /* 0x000fe400078e0000 */
[----:B------:R-:W-:Y:S02]  /*52d0*/  USHF.R.U32.HI UR4, URZ, 0x2, UR42 ;  /* 0x000000023f047899 */ /* 0x000fe4000801162a */
[----:B------:R-:W-:Y:S02]  /*52e0*/  UISETP.GT.U32.AND UP1, UPT, UR42, 0x3, UPT ;  /* 0x000000032a00788c */ /* 0x000fe4000bf24070 */
[----:B------:R-:W-:Y:S02]  /*52f0*/  ULOP3.LUT UR4, UR4, 0x1, URZ, 0xc0, !UPT ;  /* 0x0000000104047892 */ /* 0x000fe4000f8ec03f */
[----:B------:R-:W-:-:S02]  /*5300*/  UISETP.LT.U32.AND UP1, UPT, UR43, 0x4, UP1 ;  /* 0x000000042b00788c */ /* 0x000fc40008f21070 */
[----:B------:R-:W-:Y:S02]  /*5310*/  UISETP.NE.U32.AND UP0, UPT, UR4, 0x1, UPT ;  /* 0x000000010400788c */ /* 0x000fe4000bf05070 */
[----:B------:R-:W-:Y:S02]  /*5320*/  USEL UR5, URZ, 0x1, !UP1 ;  /* 0x000000013f057887 */ /* 0x000fe4000c800000 */
[----:B------:R-:W-:Y:S02]  /*5330*/  UISETP.GT.U32.AND UP0, UPT, UR43, 0x3, !UP0 ;  /* 0x000000032b00788c */ /* 0x000fe4000c704070 */
[----:B------:R-:W-:Y:S02]  /*5340*/  ULOP3.LUT UR42, UR42, 0x3, URZ, 0xc0, !UPT ;  /* 0x000000032a2a7892 */ /* 0x000fe4000f8ec03f */
[----:B------:R-:W-:-:S04]  /*5350*/  USEL UR4, URZ, 0x1, !UP0 ;  /* 0x000000013f047887 */ /* 0x000fc8000c000000 */
[----:B------:R-:W-:Y:S01]  /*5360*/  ULOP3.LUT UR36, UR4, UR36, UR5, 0x96, !UPT ;  /* 0x0000002404247292 */ /* 0x000fe2000f8e9605 */
[----:B------:R-:W-:Y:S11]  /*5370*/  @P0 BRA `(.L_x_98) ;  /* 0xffffffc000240947 */ /* 0x000ff6000383ffff */
[----:B------:R-:W-:Y:S05]  /*5380*/  EXIT ;  /* 0x000000000000794d */ /* 0x000fea0003800000 */
.L_x_7:
        /* <DEDUP_REMOVED lines=26> */
.L_x_100:
[----:B------:R-:W0:Y:S01]  /*5530*/  LDC.64 R28, c[0x0][0x640] ;  /* 0x00019000ff1c7b82 */ /* 0x000e220000000a00 */
[-CC-:B------:R-:W-:Y:S01]  /*5540*/  SHF.R.U64 R21, R14, R6.reuse, R15.reuse ;  /* 0x000000060e157219 */ /* 0x180fe2000000120f */
[----:B------:R-:W-:Y:S01]  /*5550*/  IMAD.MOV.U32 R30, RZ, RZ, 0x1 ;  /* 0x00000001ff1e7424 */ /* 0x000fe200078e00ff */
[----:B------:R-:W-:Y:S02]  /*5560*/  SHF.R.U32.HI R6, RZ, R6, R15 ;  /* 0x00000006ff067219 */ /* 0x000fe4000001160f */
[----:B------:R-:W-:-:S03]  /*5570*/  IADD3 R13, P0, RZ, -R21, RZ ;  /* 0x80000015ff0d7210 */ /* 0x000fc60007f1e0ff */
[----:B------:R-:W1:Y:S02]  /*5580*/  LDC R12, c[0x0][0x618] ;  /* 0x00018600ff0c7b82 */ /* 0x000e640000000800 */
[----:B------:R-:W-:-:S04]  /*5590*/  IMAD.X R11, RZ, RZ, ~R6, P0 ;  /* 0x000000ffff0b7224 */ /* 0x000fc800000e0e06 */
[-C--:B------:R-:W-:Y:S02]  /*55a0*/  IMAD R6, R11, R24.reuse, RZ ;  /* 0x000000180b067224 */ /* 0x080fe400078e02ff */
[----:B------:R-:W2:Y:S01]  /*55b0*/  LDC R14, c[0x0][0x608] ;  /* 0x00018200ff0e7b82 */ /* 0x000ea20000000800 */
[----:B------:R-:W-:-:S04]  /*55c0*/  IMAD.WIDE.U32 R10, R13, R24, R16 ;  /* 0x000000180d0a7225 */ /* 0x000fc800078e0010 */
[----:B------:R-:W-:-:S03]  /*55d0*/  IMAD R13, R13, R25, R6 ;  /* 0x000000190d0d7224 */ /* 0x000fc600078e0206 */
[----:B------:R-:W3:Y:S01]  /*55e0*/  LDC R27, c[0x0][0x658] ;  /* 0x00019600ff1b7b82 */ /* 0x000ee20000000800 */
[----:B------:R-:W-:Y:S01]  /*55f0*/  IMAD.IADD R11, R11, 0x1, R13 ;  /* 0x000000010b0b7824 */ /* 0x000fe200078e020d */
[----:B0-----:R-:W-:-:S04]  /*5600*/  ISETP.NE.U32.AND P0, PT, R28, RZ, PT ;  /* 0x000000ff1c00720c */ /* 0x001fc80003f05070 */
[----:B------:R-:W-:Y:S02]  /*5610*/  ISETP.NE.AND.EX P0, PT, R29, RZ, PT, P0 ;  /* 0x000000ff1d00720c */ /* 0x000fe40003f05300 */
[----:B------:R-:W0:Y:S01]  /*5620*/  LDC R20, c[0x0][0x600] ;  /* 0x00018000ff147b82 */ /* 0x000e220000000800 */
[-CC-:B-1----:R-:W-:Y:S01]  /*5630*/  SHF.R.U64 R8, R10, R12.reuse, R11.reuse ;  /* 0x0000000c0a087219 */ /* 0x182fe2000000120b */
[----:B------:R-:W-:Y:S01]  /*5640*/  IMAD.MOV.U32 R10, RZ, RZ, -0x1 ;  /* 0xffffffffff0a7424 */ /* 0x000fe200078e00ff */
[----:B------:R-:W-:-:S05]  /*5650*/  SHF.R.U32.HI R11, RZ, R12, R11 ;  /* 0x0000000cff0b7219 */ /* 0x000fca000001160b */
[----:B------:R-:W1:Y:S01]  /*5660*/  LDC R24, c[0x0][0x648] ;  /* 0x00019200ff187b82 */ /* 0x000e620000000800 */
[-CC-:B--2---:R-:W-:Y:S02]  /*5670*/  SHF.R.U64 R23, R8, R14.reuse, R11.reuse ;  /* 0x0000000e08177219 */ /* 0x184fe4000000120b */
[----:B------:R-:W-:-:S05]  /*5680*/  SHF.R.U32.HI R6, RZ, R14, R11 ;  /* 0x0000000eff067219 */ /* 0x000fca000001160b */
[----:B------:R-:W2:Y:S01]  /*5690*/  LDC R26, c[0x0][0x638] ;  /* 0x00018e00ff1a7b82 */ /* 0x000ea20000000800 */
[-C--:B---3--:R-:W-:Y:S02]  /*56a0*/  SHF.L.U32 R10, R10, R27.reuse, RZ ;  /* 0x0000001b0a0a7219 */ /* 0x088fe400000006ff */
[-CC-:B------:R-:W-:Y:S02]  /*56b0*/  SHF.R.U64 R25, R23, R27.reuse, R6.reuse ;  /* 0x0000001b17197219 */ /* 0x180fe40000001206 */
[----:B------:R-:W-:Y:S02]  /*56c0*/  LOP3.LUT R32, RZ, R10, RZ, 0x33, !PT ;  /* 0x0000000aff207212 */ /* 0x000fe400078e33ff */
[----:B------:R-:W-:Y:S01]  /*56d0*/  SHF.R.U32.HI R11, RZ, R27, R6 ;  /* 0x0000001bff0b7219 */ /* 0x000fe20000011606 */
[----:B------:R-:W3:Y:S01]  /*56e0*/  LDC R31, c[0x0][0x610] ;  /* 0x00018400ff1f7b82 */ /* 0x000ee20000000800 */
[----:B------:R-:W-:Y:S01]  /*56f0*/  IMAD.MOV.U32 R10, RZ, RZ, R25 ;  /* 0x000000ffff0a7224 */ /* 0x000fe200078e0019 */
[----:B------:R-:W-:Y:S06]  /*5700*/  @!P0 BRA `(.L_x_101) ;  /* 0x0000000000288947 */ /* 0x000fec0003800000 */
        /* <DEDUP_REMOVED lines=10> */
.L_x_101:
[----:B------:R-:W-:Y:S02]  /*57b0*/  ISETP.NE.AND P0, PT, R2, 0x1, PT ;  /* 0x000000010200780c */ /* 0x000fe40003f05270 */
[----:B-1----:R-:W-:Y:S01]  /*57c0*/  SHF.R.U64 R6, R10, R24, R11 ;  /* 0x000000180a067219 */ /* 0x002fe2000000120b */
[----:B0-----:R-:W-:Y:S01]  /*57d0*/  VIADD R11, R20, 0xffffffff ;  /* 0xffffffff140b7836 */ /* 0x001fe20000000000 */
[----:B------:R-:W-:Y:S02]  /*57e0*/  SHF.L.U32 R30, R30, R27, RZ ;  /* 0x0000001b1e1e7219 */ /* 0x000fe400000006ff */
[----:B------:R-:W-:Y:S01]  /*57f0*/  LOP3.LUT R5, R23, R32, RZ, 0xc0, !PT ;  /* 0x0000002017057212 */ /* 0x000fe200078ec0ff */
[----:B------:R-:W-:-:S04]  /*5800*/  IMAD.MOV R10, RZ, RZ, -R6 ;  /* 0x000000ffff0a7224 */ /* 0x000fc800078e0a06 */
[----:B------:R-:W-:Y:S01]  /*5810*/  IMAD R6, R30, R6, R5 ;  /* 0x000000061e067224 */ /* 0x000fe200078e0205 */
[----:B------:R-:W-:Y:S01]  /*5820*/  LOP3.LUT R5, R8, R11, RZ, 0xc0, !PT ;  /* 0x0000000b08057212 */ /* 0x000fe200078ec0ff */
[----:B------:R-:W-:Y:S02]  /*5830*/  @P0 IMAD R7, R9, R22, R4 ;  /* 0x0000001609070224 */ /* 0x000fe400078e0204 */
[----:B--2---:R-:W-:Y:S02]  /*5840*/  IMAD R4, R10, R26, R25 ;  /* 0x0000001a0a047224 */ /* 0x004fe400078e0219 */
[----:B---3--:R-:W-:Y:S02]  /*5850*/  IMAD R7, R6, R31, R7 ;  /* 0x0000001f06077224 */ /* 0x008fe400078e0207 */
[----:B------:R-:W-:Y:S02]  /*5860*/  IMAD R4, R4, R20, R5 ;  /* 0x0000001404047224 */ /* 0x000fe400078e0205 */
[----:B------:R-:W-:-:S02]  /*5870*/  IMAD.MOV.U32 R8, RZ, RZ, 0x1 ;  /* 0x00000001ff087424 */ /* 0x000fc400078e00ff */
[----:B------:R-:W-:Y:S01]  /*5880*/  IMAD.MOV.U32 R6, RZ, RZ, R21 ;  /* 0x000000ffff067224 */ /* 0x000fe200078e0015 */
[----:B------:R-:W-:Y:S02]  /*5890*/  SEL R19, R4, R7, !P0 ;  /* 0x0000000704137207 */ /* 0x000fe40004000000 */
[----:B------:R-:W-:-:S07]  /*58a0*/  SEL R20, R7, R4, !P0 ;  /* 0x0000000407147207 */ /* 0x000fce0004000000 */
.L_x_99:
[----:B------:R-:W-:-:S08]  /*58b0*/  NOP ;  /* 0x0000000000007918 */ /* 0x000fd00000000000 */
[----:B------:R-:W0:-:S00]  /*58c0*/  USETMAXREG.DEALLOC.CTAPOOL 0x28 ;  /* 0x00000028000079c8 */ /* 0x000e0000080e0500 */
[----:B0-----:R-:W-:-:S13]  /*58d0*/  ISETP.NE.AND P0, PT, R3, RZ, PT ;  /* 0x000000ff0300720c */ /* 0x001fda0003f05270 */
[----:B------:R-:W-:Y:S05]  /*58e0*/  @P0 EXIT ;  /* 0x000000000000094d */ /* 0x000fea0003800000 */
[----:B------:R-:W-:Y:S01]  /*58f0*/  LOP3.LUT P0, RZ, R8, 0xff, RZ, 0xc0, !PT ;  /* 0x000000ff08ff7812 */ /* 0x000fe2000780c0ff */
[----:B------:R-:W-:Y:S02]  /*5900*/  IMAD.MOV.U32 R3, RZ, RZ, 0x1 ;  /* 0x00000001ff037424 */ /* 0x000fe400078e00ff */
[----:B------:R-:W-:-:S10]  /*5910*/  IMAD.MOV.U32 R8, RZ, RZ, RZ ;  /* 0x000000ffff087224 */ /* 0x000fd400078e00ff */
[----:B------:R-:W-:Y:S05]  /*5920*/  @!P0 BRA `(.L_x_102) ;  /* 0x0000000c00b08947 */ /* 0x000fea0003800000 */
[----:B------:R-:W0:Y:S01]  /*5930*/  LDC R3, c[0x0][0x28c] ;  /* 0x0000a300ff037b82 */ /* 0x000e220000000800 */
[----:B------:R-:W-:Y:S01]  /*5940*/  ULDC UR21, c[0x0][0x658] ;  /* 0x0001960000157ab9 */ /* 0x000fe20000000800 */
[----:B------:R-:W-:Y:S01]  /*5950*/  UMOV UR4, 0xffffffff ;  /* 0xffffffff00047882 */ /* 0x000fe20000000000 */
[----:B------:R-:W-:Y:S01]  /*5960*/  BSSY B0, `(.L_x_102) ;  /* 0x00000e8000007945 */ /* 0x000fe20003800000 */
[----:B------:R-:W-:Y:S01]  /*5970*/  USHF.L.U32 UR4, UR4, UR21, URZ ;  /* 0x0000001504047299 */ /* 0x000fe2000800063f */
[----:B------:R-:W-:Y:S01]  /*5980*/  IMAD.MOV.U32 R10, RZ, RZ, 0x1 ;  /* 0x00000001ff0a7424 */ /* 0x000fe200078e00ff */
[----:B------:R-:W-:Y:S01]  /*5990*/  LOP3.LUT R13, R18, 0x2, RZ, 0xfc, !PT ;  /* 0x00000002120d7812 */ /* 0x000fe200078efcff */
[----:B------:R-:W-:Y:S01]  /*59a0*/  IMAD.MOV.U32 R8, RZ, RZ, RZ ;  /* 0x000000ffff087224 */ /* 0x000fe200078e00ff */
[----:B------:R-:W1:Y:S01]  /*59b0*/  S2UR UR6, SR_CgaCtaId ;  /* 0x00000000000679c3 */ /* 0x000e620000008800 */
[----:B------:R-:W-:Y:S01]  /*59c0*/  ULDC UR13, c[0x0][0x600] ;  /* 0x00018000000d7ab9 */ /* 0x000fe20000000800 */
[----:B------:R-:W-:Y:S01]  /*59d0*/  UMOV UR5, 0x1 ;  /* 0x0000000100057882 */ /* 0x000fe20000000000 */
[----:B------:R-:W-:-:S02]  /*59e0*/  UIADD3 UR13, UR13, -0x1, URZ ;  /* 0xffffffff0d0d7890 */ /* 0x000fc4000fffe03f */
[----:B------:R-:W-:Y:S02]  /*59f0*/  USHF.L.U32 UR21, UR5, UR21, URZ ;  /* 0x0000001505157299 */ /* 0x000fe4000800063f */
[----:B------:R-:W-:Y:S01]  /*5a00*/  ULOP3.LUT UR29, URZ, UR4, URZ, 0x33, !UPT ;  /* 0x000000043f1d7292 */ /* 0x000fe2000f8e333f */
[----:B------:R-:W-:Y:S01]  /*5a10*/  ULDC.64 UR14, c[0x0][0x198] ;  /* 0x00006600000e7ab9 */ /* 0x000fe20000000a00 */
[----:B0-----:R-:W-:-:S05]  /*5a20*/  VIADD R3, R3, 0x7f ;  /* 0x0000007f03037836 */ /* 0x001fca0000000000 */
[----:B------:R-:W-:Y:S01]  /*5a30*/  SHF.R.S32.HI R4, RZ, 0x1f, R3 ;  /* 0x0000001fff047819 */ /* 0x000fe20000011403 */
[----:B-1----:R-:W-:-:S03]  /*5a40*/  IMAD.U32 R11, RZ, RZ, UR6 ;  /* 0x00000006ff0b7e24 */ /* 0x002fc6000f8e00ff */
[----:B------:R-:W-:Y:S01]  /*5a50*/  LEA.HI R4, R4, R3, RZ, 0x7 ;  /* 0x0000000304047211 */ /* 0x000fe200078f38ff */
[----:B------:R-:W-:-:S03]  /*5a60*/  IMAD.MOV.U32 R3, RZ, RZ, 0x1 ;  /* 0x00000001ff037424 */ /* 0x000fc600078e00ff */
[----:B------:R-:W-:-:S05]  /*5a70*/  SHF.R.S32.HI R9, RZ, 0x7, R4 ;  /* 0x00000007ff097819 */ /* 0x000fca0000011404 */
[----:B------:R-:W-:-:S07]  /*5a80*/  VIADD R12, R9, 0x1 ;  /* 0x00000001090c7836 */ /* 0x000fce0000000000 */
.L_x_113:
[----:B------:R-:W-:-:S03]  /*5a90*/  UMOV UR4, 0xffffffff ;  /* 0xffffffff00047882 */ /* 0x000fc60000000000 */
[----:B------:R-:W-:Y:S05]  /*5aa0*/  BRA.DIV UR4, `(.L_x_103) ;  /* 0x0000001204387947 */ /* 0x000fea000b800000 */
[----:B------:R-:W-:-:S13]  /*5ab0*/  ELECT P6, URZ, PT ;  /* 0x00000000003f782f */ /* 0x000fda00038c0000 */
.L_x_124:
[----:B------:R-:W0:Y:S01]  /*5ac0*/  LDC R4, c[0x0][0x28c] ;  /* 0x0000a300ff047b82 */ /* 0x000e220000000800 */
[----:B------:R-:W-:Y:S01]  /*5ad0*/  BSSY B1, `(.L_x_104) ;  /* 0x000005d000017945 */ /* 0x000fe20003800000 */
[----:B0-----:R-:W-:-:S13]  /*5ae0*/  ISETP.LT.OR P6, PT, R4, 0x1, !P6 ;  /* 0x000000010400780c */ /* 0x001fda00077c1670 */
[----:B------:R-:W-:Y:S05]  /*5af0*/  @P6 BRA `(.L_x_105) ;  /* 0x0000000400686947 */ /* 0x000fea0003800000 */
[----:B------:R-:W-:Y:S02]  /*5b00*/  IMAD R20, R20, 0x2, R11 ;  /* 0x0000000214147824 */ /* 0x000fe400078e020b */
[----:B------:R-:W-:Y:S02]  /*5b10*/  IMAD.SHL.U32 R19, R19, 0x40, RZ ;  /* 0x0000004013137824 */ /* 0x000fe400078e00ff */
[----:B------:R-:W-:Y:S02]  /*5b20*/  IMAD.MOV.U32 R22, RZ, RZ, RZ ;  /* 0x000000ffff167224 */ /* 0x000fe400078e00ff */
[----:B------:R-:W-:Y:S02]  /*5b30*/  IMAD.MOV.U32 R4, RZ, RZ, R12 ;  /* 0x000000ffff047224 */ /* 0x000fe400078e000c */
[----:B------:R-:W-:Y:S02]  /*5b40*/  IMAD.MOV.U32 R5, RZ, RZ, R3 ;  /* 0x000000ffff057224 */ /* 0x000fe400078e0003 */
[----:B------:R-:W-:-:S02]  /*5b50*/  IMAD.MOV.U32 R14, RZ, RZ, R8 ;  /* 0x000000ffff0e7224 */ /* 0x000fc400078e0008 */
[----:B------:R-:W-:-:S07]  /*5b60*/  IMAD.SHL.U32 R21, R20, 0x40, RZ ;  /* 0x0000004014157824 */ /* 0x000fce00078e00ff */
.L_x_108:
[----:B------:R-:W0:Y:S01]  /*5b70*/  S2UR UR4, SR_CgaCtaId ;  /* 0x00000000000479c3 */ /* 0x000e220000008800 */
[----:B------:R-:W-:Y:S02]  /*5b80*/  MOV R20, 0x400 ;  /* 0x0000040000147802 */ /* 0x000fe40000000f00 */
[----:B------:R-:W-:Y:S02]  /*5b90*/  SHF.L.U32 R7, R5, 0x1f, RZ ;  /* 0x0000001f05077819 */ /* 0x000fe400000006ff */
[----:B------:R-:W-:-:S13]  /*5ba0*/  ISETP.NE.AND P1, PT, R0, RZ, PT ;  /* 0x000000ff0000720c */ /* 0x000fda0003f25270 */
[----:B------:R-:W1:Y:S01]  /*5bb0*/  @!P1 LDC R15, c[0x0][0x500] ;  /* 0x00014000ff0f9b82 */ /* 0x000e620000000800 */
[----:B0-----:R-:W-:-:S05]  /*5bc0*/  IMAD.U32 R11, RZ, RZ, UR4 ;  /* 0x00000004ff0b7e24 */ /* 0x001fca000f8e00ff */
[----:B------:R-:W-:-:S05]  /*5bd0*/  LEA R23, R11, R20, 0x18 ;  /* 0x000000140b177211 */ /* 0x000fca00078ec0ff */
[----:B------:R-:W-:-:S04]  /*5be0*/  IMAD R20, R14, 0x8, R23 ;  /* 0x000000080e147824 */ /* 0x000fc800078e0217 */
[----:B------:R-:W0:Y:S02]  /*5bf0*/  SYNCS.PHASECHK.TRANS64.TRYWAIT P0, [R20+URZ+0x20], R7 ;  /* 0x00002007140075a7 */ /* 0x000e24000800017f */
[----:B01----:R-:W-:Y:S05]  /*5c00*/  @!P0 BRA `(.L_x_106) ;  /* 0x0000001000008947 */ /* 0x003fea0003800000 */
.L_x_125:
[----:B0-----:R-:W-:Y:S01]  /*5c10*/  PRMT R7, R13, 0x9910, RZ ;  /* 0x000099100d077816 */ /* 0x001fe200000000ff */
[----:B------:R0:W-:Y:S03]  /*5c20*/  @!P1 SYNCS.ARRIVE.TRANS64 RZ, [R20+URZ], R15 ;  /* 0x0000000f14ff99a7 */ /* 0x0001e6000800003f */
[----:B------:R-:W-:-:S13]  /*5c30*/  ISETP.NE.AND P0, PT, R7, 0x2, PT ;  /* 0x000000020700780c */ /* 0x000fda0003f05270 */
[----:B0-----:R-:W-:Y:S05]  /*5c40*/  @P0 BRA `(.L_x_107) ;  /* 0x0000000000040947 */ /* 0x001fea0003800000 */
[----:B------:R-:W-:Y:S01]  /*5c50*/  BPT.TRAP 0x1 ;  /* 0x000000040000795c */ /* 0x000fe20000300000 */
.L_x_107:
[----:B------:R-:W-:Y:S01]  /*5c60*/  IMAD R7, R14, 0x8, R11 ;  /* 0x000000080e077824 */ /* 0x000fe200078e020b */
[----:B------:R-:W-:Y:S01]  /*5c70*/  R2UR UR10, R22 ;  /* 0x00000000160a72ca */ /* 0x000fe200000e0000 */
[----:B------:R-:W-:Y:S01]  /*5c80*/  UIADD3 UR22, UP0, UR14, 0xf0, URZ ;  /* 0x000000f00e167890 */ /* 0x000fe2000ff1e03f */
[----:B------:R-:W-:Y:S01]  /*5c90*/  R2UR UR9, R20 ;  /* 0x00000000140972ca */ /* 0x000fe200000e0000 */
[----:B------:R-:W-:Y:S01]  /*5ca0*/  IMAD.SHL.U32 R7, R7, 0x800, RZ ;  /* 0x0000080007077824 */ /* 0x000fe200078e00ff */
[----:B------:R-:W-:Y:S01]  /*5cb0*/  R2UR UR11, R21 ;  /* 0x00000000150b72ca */ /* 0x000fe200000e0000 */
[----:B------:R-:W-:Y:S01]  /*5cc0*/  UIADD3.X UR23, URZ, UR15, URZ, UP0, !UPT ;  /* 0x0000000f3f177290 */ /* 0x000fe200087fe43f */
[----:B------:R-:W-:Y:S01]  /*5cd0*/  R2UR UR12, R6 ;  /* 0x00000000060c72ca */ /* 0x000fe200000e0000 */
[--C-:B------:R-:W-:Y:S01]  /*5ce0*/  IMAD R7, R7, 0x4, R23.reuse ;  /* 0x0000000407077824 */ /* 0x100fe200078e0217 */
[----:B------:R-:W-:Y:S01]  /*5cf0*/  R2UR UR35, R19 ;  /* 0x00000000132372ca */ /* 0x000fe200000e0000 */
[----:B------:R-:W-:Y:S01]  /*5d00*/  IMAD R23, R14, 0x8000, R23 ;  /* 0x000080000e177824 */ /* 0x000fe200078e0217 */
[----:B------:R-:W-:Y:S01]  /*5d10*/  UIADD3 UR4, UP1, UR14, 0x1f0, URZ ;  /* 0x000001f00e047890 */ /* 0x000fe2000ff3e03f */
[----:B------:R-:W-:Y:S01]  /*5d20*/  VIADD R4, R4, 0xffffffff ;  /* 0xffffffff04047836 */ /* 0x000fe20000000000 */
[----:B------:R-:W-:Y:S01]  /*5d30*/  R2UR UR40, R7 ;  /* 0x00000000072872ca */ /* 0x000fe200000e0000 */
[----:B------:R-:W-:Y:S01]  /*5d40*/  UIADD3 UR58, UR10, 0x20, URZ ;  /* 0x000000200a3a7890 */ /* 0x000fe2000fffe03f */
[----:B------:R-:W-:Y:S01]  /*5d50*/  R2UR UR18, R23 ;  /* 0x00000000171272ca */ /* 0x000fe200000e0000 */
[----:B------:R-:W-:Y:S01]  /*5d60*/  UIADD3 UR50, UR10, 0x40, URZ ;  /* 0x000000400a327890 */ /* 0x000fe2000fffe03f */
[----:B------:R-:W-:Y:S01]  /*5d70*/  ISETP.GT.AND P1, PT, R4, 0x1, PT ;  /* 0x000000010400780c */ /* 0x000fe20003f24270 */
[----:B------:R-:W-:Y:S01]  /*5d80*/  UIADD3 UR42, UR10, 0x60, URZ ;  /* 0x000000600a2a7890 */ /* 0x000fe2000fffe03f */
[----:B------:R-:W-:Y:S01]  /*5d90*/  VIADD R14, R14, 0x1 ;  /* 0x000000010e0e7836 */ /* 0x000fe20000000000 */
[----:B------:R-:W-:Y:S01]  /*5da0*/  UMOV UR30, 0x30000 ;  /* 0x00030000001e7882 */ /* 0x000fe20000000000 */
[----:B------:R-:W-:Y:S01]  /*5db0*/  UMOV UR6, 0x0 ;  /* 0x0000000000067882 */ /* 0x000fe20000000000 */
[----:B------:R-:W-:Y:S01]  /*5dc0*/  UMOV UR7, 0x10000000 ;  /* 0x1000000000077882 */ /* 0x000fe20000000000 */
[----:B------:R-:W-:Y:S01]  /*5dd0*/  UIADD3.X UR5, URZ, UR15, URZ, UP1, !UPT ;  /* 0x0000000f3f057290 */ /* 0x000fe20008ffe43f */
[----:B------:R-:W-:Y:S01]  /*5de0*/  ISETP.NE.AND P0, PT, R14, 0x4, PT ;  /* 0x000000040e00780c */ /* 0x000fe20003f05270 */
[----:B------:R-:W-:Y:S01]  /*5df0*/  UMOV UR57, UR9 ;  /* 0x0000000900397c82 */ /* 0x000fe20008000000 */
[----:B------:R-:W-:Y:S01]  /*5e00*/  UIADD3 UR8, UR40, 0x100, URZ ;  /* 0x0000010028087890 */ /* 0x000fe2000fffe03f */
[----:B------:R-:W-:Y:S01]  /*5e10*/  VIADD R22, R22, 0x80 ;  /* 0x0000008016167836 */ /* 0x000fe20000000000 */
[----:B------:R-:W-:Y:S01]  /*5e20*/  UIADD3 UR56, UR40, 0x4100, URZ ;  /* 0x0000410028387890 */ /* 0x000fe2000fffe03f */
[----:B------:R-:W-:Y:S01]  /*5e30*/  SEL R20, RZ, 0x1, P0 ;  /* 0x00000001ff147807 */ /* 0x000fe20000000000 */
[----:B------:R-:W-:Y:S01]  /*5e40*/  UIADD3 UR48, UR40, 0x8100, URZ ;  /* 0x0000810028307890 */ /* 0x000fe2000fffe03f */
[----:B------:R-:W-:Y:S01]  /*5e50*/  SEL R14, R14, RZ, P0 ;  /* 0x000000ff0e0e7207 */ /* 0x000fe20000000000 */
[----:B------:R-:W-:Y:S01]  /*5e60*/  UIADD3 UR40, UR40, 0xc100, URZ ;  /* 0x0000c10028287890 */ /* 0x000fe2000fffe03f */
[----:B------:R-:W-:Y:S01]  /*5e70*/  LOP3.LUT R5, R5, R20, RZ, 0x3c, !PT ;  /* 0x0000001405057212 */ /* 0x000fe200078e3cff */
[----:B------:R-:W-:Y:S01]  /*5e80*/  UIADD3 UR32, UR18, 0x40100, URZ ;  /* 0x0004010012207890 */ /* 0x000fe2000fffe03f */
[----:B------:R0:W-:Y:S01]  /*5e90*/  UTMALDG.3D.MULTICAST [UR8], [UR22], UR30, desc[UR6] ;  /* 0x00000608160073b4 */ /* 0x0001e2000801181e */
[----:B------:R-:W-:-:S02]  /*5ea0*/  UIADD3 UR24, UR18, 0x42100, URZ ;  /* 0x0004210012187890 */ /* 0x000fc4000fffe03f */
[----:B------:R-:W-:Y:S01]  /*5eb0*/  UIADD3 UR16, UR18, 0x44100, URZ ;  /* 0x0004410012107890 */ /* 0x000fe2000fffe03f */
[----:B------:R-:W-:Y:S01]  /*5ec0*/  UMOV UR59, UR11 ;  /* 0x0000000b003b7c82 */ /* 0x000fe20008000000 */
[----:B------:R-:W-:Y:S01]  /*5ed0*/  UMOV UR60, UR12 ;  /* 0x0000000c003c7c82 */ /* 0x000fe20008000000 */
[----:B------:R-:W-:Y:S01]  /*5ee0*/  UMOV UR49, UR9 ;  /* 0x0000000900317c82 */ /* 0x000fe20008000000 */
[----:B------:R-:W-:Y:S01]  /*5ef0*/  UMOV UR51, UR11 ;  /* 0x0000000b00337c82 */ /* 0x000fe20008000000 */
[----:B------:R-:W-:Y:S01]  /*5f00*/  UMOV UR52, UR12 ;  /* 0x0000000c00347c82 */ /* 0x000fe20008000000 */
[----:B------:R-:W-:Y:S01]  /*5f10*/  UMOV UR41, UR9 ;  /* 0x0000000900297c82 */ /* 0x000fe20008000000 */
[----:B------:R-:W-:Y:S01]  /*5f20*/  UMOV UR44, UR12 ;  /* 0x0000000c002c7c82 */ /* 0x000fe20008000000 */
[----:B------:R-:W-:Y:S01]  /*5f30*/  UMOV UR43, UR11 ;  /* 0x0000000b002b7c82 */ /* 0x000fe20008000000 */
[----:B------:R1:W-:Y:S01]  /*5f40*/  UTMALDG.3D.MULTICAST [UR56], [UR22], UR30, desc[UR6] ;  /* 0x00000638160073b4 */ /* 0x0003e2000801181e */
        /* <DEDUP_REMOVED lines=11> */
[----:B0-----:R-:W-:Y:S01]  /*6000*/  UIADD3 UR8, UR18, 0x46100, URZ ;  /* 0x0004610012087890 */ /* 0x001fe2000fffe03f */
[----:B------:R-:W-:Y:S01]  /*6010*/  UMOV UR11, UR35 ;  /* 0x00000023000b7c82 */ /* 0x000fe20008000000 */
[----:B------:R1:W-:Y:S01]  /*6020*/  UTMALDG.3D.MULTICAST [UR40], [UR22], UR30, desc[UR6] ;  /* 0x00000628160073b4 */ /* 0x0003e2000801181e */
[----:B------:R-:W-:Y:S01]  /*6030*/  UMOV UR18, UR50 ;  /* 0x0000003200127c82 */ /* 0x000fe20008000000 */
[----:B------:R-:W-:Y:S01]  /*6040*/  UMOV UR10, UR42 ;  /* 0x0000002a000a7c82 */ /* 0x000fe20008000000 */
[----:B------:R1:W-:Y:S01]  /*6050*/  UTMALDG.3D [UR32], [UR4], desc[UR6] ;  /* 0x00000620040075b4 */ /* 0x0003e20008011000 */
[----:B------:R1:W-:Y:S01]  /*6060*/  UTMALDG.3D [UR24], [UR4], desc[UR6] ;  /* 0x00000618040075b4 */ /* 0x0003e20008011000 */
[----:B------:R1:W-:Y:S02]  /*6070*/  UTMALDG.3D [UR16], [UR4], desc[UR6] ;  /* 0x00000610040075b4 */ /* 0x0003e40008011000 */
[----:B------:R1:W-:Y:S02]  /*6080*/  UTMALDG.3D [UR8], [UR4], desc[UR6] ;  /* 0x00000608040075b4 */ /* 0x0003e40008011000 */
[----:B-1----:R-:W-:Y:S05]  /*6090*/  @P1 BRA `(.L_x_108) ;  /* 0xfffffff800b41947 */ /* 0x002fea000383ffff */
.L_x_105:
[----:B------:R-:W-:Y:S05]  /*60a0*/  BSYNC B1 ;  /* 0x0000000000017941 */ /* 0x000fea0003800000 */
.L_x_104:
[----:B------:R-:W-:Y:S01]  /*60b0*/  LOP3.LUT P1, RZ, R10, 0xff, RZ, 0xc0, !PT ;  /* 0x000000ff0aff7812 */ /* 0x000fe2000782c0ff */
[----:B------:R-:W-:Y:S01]  /*60c0*/  IMAD.IADD R8, R9, 0x1, R8 ;  /* 0x0000000109087824 */ /* 0x000fe200078e0208 */
[----:B------:R-:W-:Y:S01]  /*60d0*/  IADD3 R16, P2, R16, UR38, RZ ;  /* 0x0000002610107c10 */ /* 0x000fe2000ff5e0ff */
[----:B------:R-:W-:Y:S01]  /*60e0*/  ULDC.64 UR4, c[0x0][0x650] ;  /* 0x0001940000047ab9 */ /* 0x000fe20000000a00 */
[----:B------:R-:W-:Y:S01]  /*60f0*/  BSSY B1, `(.L_x_109) ;  /* 0x000006c000017945 */ /* 0x000fe20003800000 */
[----:B------:R-:W-:Y:S01]  /*6100*/  IMAD.MOV.U32 R20, RZ, RZ, -0x1 ;  /* 0xffffffffff147424 */ /* 0x000fe200078e00ff */
[----:B------:R-:W-:Y:S01]  /*6110*/  SHF.R.U32.HI R4, RZ, 0x2, R8 ;  /* 0x00000002ff047819 */ /* 0x000fe20000011608 */
[----:B------:R-:W-:Y:S01]  /*6120*/  IMAD.MOV.U32 R19, RZ, RZ, -0x1 ;  /* 0xffffffffff137424 */ /* 0x000fe200078e00ff */
[----:B------:R-:W-:Y:S02]  /*6130*/  ISETP.GT.U32.AND P0, PT, R8, 0x3, PT ;  /* 0x000000030800780c */ /* 0x000fe40003f04070 */
[----:B------:R-:W-:-:S02]  /*6140*/  LOP3.LUT R4, R4, 0x1, RZ, 0xc0, !PT ;  /* 0x0000000104047812 */ /* 0x000fc400078ec0ff */
[----:B------:R-:W-:Y:S01]  /*6150*/  ISETP.LT.U32.AND P0, PT, R9, 0x4, P0 ;  /* 0x000000040900780c */ /* 0x000fe20000701070 */
[----:B------:R-:W0:Y:S01]  /*6160*/  @P1 S2R R11, SR_CgaCtaId ;  /* 0x00000000000b1919 */ /* 0x000e220000008800 */
[----:B------:R-:W-:Y:S02]  /*6170*/  @P1 MOV R6, 0x400 ;  /* 0x0000040000061802 */ /* 0x000fe40000000f00 */
[----:B------:R-:W-:Y:S02]  /*6180*/  IADD3.X R17, R17, UR37, RZ, P2, !PT ;  /* 0x0000002511117c10 */ /* 0x000fe400097fe4ff */
[----:B------:R-:W-:Y:S02]  /*6190*/  ISETP.GE.U32.AND P2, PT, R16, UR4, PT ;  /* 0x0000000410007c0c */ /* 0x000fe4000bf46070 */
[----:B------:R-:W-:Y:S02]  /*61a0*/  LOP3.LUT R8, R8, 0x3, RZ, 0xc0, !PT ;  /* 0x0000000308087812 */ /* 0x000fe400078ec0ff */
[----:B------:R-:W-:-:S02]  /*61b0*/  PRMT R10, RZ, 0x7610, R10 ;  /* 0x00007610ff0a7816 */ /* 0x000fc4000000000a */
[----:B0-----:R-:W-:-:S04]  /*61c0*/  @P1 LEA R6, R11, R6, 0x18 ;  /* 0x000000060b061211 */ /* 0x001fc800078ec0ff */
[----:B------:R0:W-:Y:S01]  /*61d0*/  @P1 SYNCS.ARRIVE.TRANS64.A1T0 RZ, [R6+URZ+0x58], RZ ;  /* 0x000058ff06ff19a7 */ /* 0x0001e2000810003f */
[----:B------:R-:W-:Y:S02]  /*61e0*/  ISETP.NE.U32.AND P1, PT, R4, 0x1, PT ;  /* 0x000000010400780c */ /* 0x000fe40003f25070 */
[----:B------:R-:W-:Y:S02]  /*61f0*/  SEL R4, RZ, 0x1, !P0 ;  /* 0x00000001ff047807 */ /* 0x000fe40004000000 */
[----:B------:R-:W-:Y:S02]  /*6200*/  ISETP.GE.U32.AND.EX P0, PT, R17, UR5, PT, P2 ;  /* 0x0000000511007c0c */ /* 0x000fe4000bf06120 */
[----:B------:R-:W-:Y:S01]  /*6210*/  ISETP.GT.U32.AND P1, PT, R9, 0x3, !P1 ;  /* 0x000000030900780c */ /* 0x000fe20004f24070 */
[----:B0-----:R-:W-:-:S03]  /*6220*/  IMAD.MOV.U32 R6, RZ, RZ, -0x1 ;  /* 0xffffffffff067424 */ /* 0x001fc600078e00ff */
[----:B------:R-:W-:-:S04]  /*6230*/  SEL R5, RZ, 0x1, !P1 ;  /* 0x00000001ff057807 */ /* 0x000fc80004800000 */
[--C-:B------:R-:W-:Y:S02]  /*6240*/  LOP3.LUT R3, R5, R3, R4.reuse, 0x96, !PT ;  /* 0x0000000305037212 */ /* 0x100fe400078e9604 */
[----:B------:R-:W-:Y:S01]  /*6250*/  PRMT R4, RZ, 0x7610, R4 ;  /* 0x00007610ff047816 */ /* 0x000fe20000000004 */
[----:B------:R-:W-:Y:S06]  /*6260*/  @P0 BRA `(.L_x_110) ;  /* 0x0000000400500947 */ /* 0x000fec0003800000 */
[----:B------:R-:W0:Y:S01]  /*6270*/  S2R R19, SR_CTAID.X ;  /* 0x0000000000137919 */ /* 0x000e220000002500 */
[----:B------:R-:W-:Y:S01]  /*6280*/  ULDC.64 UR4, c[0x0][0x628] ;  /* 0x00018a0000047ab9 */ /* 0x000fe20000000a00 */
[----:B------:R-:W1:Y:S01]  /*6290*/  LDC R20, c[0x0][0x144] ;  /* 0x00005100ff147b82 */ /* 0x000e620000000800 */
[----:B------:R-:W-:Y:S01]  /*62a0*/  ISETP.NE.U32.AND P0, PT, RZ, UR4, PT ;  /* 0x00000004ff007c0c */ /* 0x000fe2000bf05070 */
[----:B------:R-:W2:Y:S01]  /*62b0*/  S2R R14, SR_CTAID.Y ;  /* 0x00000000000e7919 */ /* 0x000ea20000002600 */
[----:B------:R-:W-:Y:S01]  /*62c0*/  ULDC UR7, c[0x0][0x630] ;  /* 0x00018c0000077ab9 */ /* 0x000fe20000000800 */
[----:B------:R-:W-:Y:S01]  /*62d0*/  ULDC UR8, c[0x0][0x150] ;  /* 0x0000540000087ab9 */ /* 0x000fe20000000800 */
[----:B------:R-:W-:Y:S01]  /*62e0*/  ISETP.NE.AND.EX P0, PT, RZ, UR5, PT, P0 ;  /* 0x00000005ff007c0c */ /* 0x000fe2000bf05300 */
[----:B------:R-:W-:Y:S02]  /*62f0*/  IMAD.MOV.U32 R4, RZ, RZ, R16 ;  /* 0x000000ffff047224 */ /* 0x000fe400078e0010 */
[----:B------:R-:W-:Y:S01]  /*6300*/  IMAD.MOV.U32 R5, RZ, RZ, R17 ;  /* 0x000000ffff057224 */ /* 0x000fe200078e0011 */
[----:B0-----:R-:W-:-:S09]  /*6310*/  I2FP.F32.U32 R21, R19 ;  /* 0x0000001300157245 */ /* 0x001fd20000201000 */
[----:B------:R-:W-:Y:S05]  /*6320*/  @!P0 BRA `(.L_x_111) ;  /* 0x0000000000288947 */ /* 0x000fea0003800000 */
[----:B------:R-:W-:Y:S02]  /*6330*/  ULDC UR6, c[0x0][0x634] ;  /* 0x00018d0000067ab9 */ /* 0x000fe40000000800 */
[----:B------:R-:W-:-:S05]  /*6340*/  IADD3 R5, P0, R16, UR6, RZ ;  /* 0x0000000610057c10 */ /* 0x000fca000ff1e0ff */
[----:B------:R-:W-:-:S04]  /*6350*/  IMAD.X R15, RZ, RZ, R17, P0 ;  /* 0x000000ffff0f7224 */ /* 0x000fc800000e0611 */
[----:B------:R-:W-:-:S04]  /*6360*/  IMAD.WIDE.U32 R6, R15, UR4, RZ ;  /* 0x000000040f067c25 */ /* 0x000fc8000f8e00ff */
[----:B------:R-:W-:-:S04]  /*6370*/  IMAD.WIDE.U32 R6, P0, R5, UR5, R6 ;  /* 0x0000000505067c25 */ /* 0x000fc8000f800006 */
[----:B------:R-:W-:-:S04]  /*6380*/  IMAD.WIDE.U32 R4, R5, UR4, RZ ;  /* 0x0000000405047c25 */ /* 0x000fc8000f8e00ff */
[----:B------:R-:W-:Y:S01]  /*6390*/  IMAD.MOV.U32 R4, RZ, RZ, R7 ;  /* 0x000000ffff047224 */ /* 0x000fe200078e0007 */
[----:B------:R-:W-:Y:S01]  /*63a0*/  IADD3 RZ, P1, R5, R6, RZ ;  /* 0x0000000605ff7210 */ /* 0x000fe20007f3e0ff */
[----:B------:R-:W-:-:S04]  /*63b0*/  IMAD.X R5, RZ, RZ, RZ, P0 ;  /* 0x000000ffff057224 */ /* 0x000fc800000e06ff */
[----:B------:R-:W-:-:S08]  /*63c0*/  IMAD.WIDE.U32.X R4, R15, UR5, R4, P1 ;  /* 0x000000050f047c25 */ /* 0x000fd000088e0404 */
.L_x_111:
[----:B------:R-:W-:Y:S01]  /*63d0*/  FMUL R21, R21, UR8 ;  /* 0x0000000815157c20 */ /* 0x000fe20008400000 */
[--C-:B------:R-:W-:Y:S01]  /*63e0*/  SHF.R.U64 R15, R4, UR7, R5.reuse ;  /* 0x00000007040f7c19 */ /* 0x100fe20008001205 */
[----:B------:R-:W-:Y:S01]  /*63f0*/  ULDC.64 UR4, c[0x0][0x620] ;  /* 0x0001880000047ab9 */ /* 0x000fe20000000a00 */
[----:B------:R-:W-:Y:S01]  /*6400*/  SHF.R.U32.HI R4, RZ, UR7, R5 ;  /* 0x00000007ff047c19 */ /* 0x000fe20008011605 */
[----:B------:R-:W-:Y:S01]  /*6410*/  ULDC.64 UR6, c[0x0][0x640] ;  /* 0x0001900000067ab9 */ /* 0x000fe20000000a00 */
[----:B------:R-:W-:Y:S01]  /*6420*/  IADD3 R5, P0, RZ, -R15, RZ ;  /* 0x8000000fff057210 */ /* 0x000fe20007f1e0ff */
[----:B------:R-:W0:Y:S04]  /*6430*/  F2I.U32.TRUNC.NTZ R21, R21 ;  /* 0x0000001500157305 */ /* 0x000e28000020f000 */
[----:B------:R-:W-:Y:S01]  /*6440*/  IMAD.X R4, RZ, RZ, ~R4, P0 ;  /* 0x000000ffff047224 */ /* 0x000fe200000e0e04 */
[----:B------:R-:W-:-:S03]  /*6450*/  ISETP.NE.U32.AND P0, PT, RZ, UR6, PT ;  /* 0x00000006ff007c0c */ /* 0x000fc6000bf05070 */
[----:B------:R-:W-:Y:S01]  /*6460*/  IMAD R4, R4, UR4, RZ ;  /* 0x0000000404047c24 */ /* 0x000fe2000f8e02ff */
[----:B------:R-:W-:-:S03]  /*6470*/  ISETP.NE.AND.EX P0, PT, RZ, UR7, PT, P0 ;  /* 0x00000007ff007c0c */ /* 0x000fc6000bf05300 */
[C---:B------:R-:W-:Y:S01]  /*6480*/  IMAD R7, R5.reuse, UR5, R4 ;  /* 0x0000000505077c24 */ /* 0x040fe2000f8e0204 */
[----:B------:R-:W-:Y:S01]  /*6490*/  ULDC UR5, c[0x0][0x154] ;  /* 0x0000550000057ab9 */ /* 0x000fe20000000800 */
[----:B------:R-:W-:Y:S01]  /*64a0*/  IMAD.WIDE.U32 R4, R5, UR4, R16 ;  /* 0x0000000405047c25 */ /* 0x000fe2000f8e0010 */
[----:B------:R-:W-:-:S03]  /*64b0*/  ULDC UR4, c[0x0][0x618] ;  /* 0x0001860000047ab9 */ /* 0x000fc60000000800 */
[----:B0-----:R-:W-:Y:S02]  /*64c0*/  IMAD.MOV R6, RZ, RZ, -R21 ;  /* 0x000000ffff067224 */ /* 0x001fe400078e0a15 */
[----:B------:R-:W0:Y:S01]  /*64d0*/  LDC R21, c[0x0][0x148] ;  /* 0x00005200ff157b82 */ /* 0x000e220000000800 */
[----:B------:R-:W-:Y:S02]  /*64e0*/  IMAD.IADD R5, R5, 0x1, R7 ;  /* 0x0000000105057824 */ /* 0x000fe400078e0207 */
[----:B-1----:R-:W-:Y:S01]  /*64f0*/  IMAD R19, R20, R6, R19 ;  /* 0x0000000614137224 */ /* 0x002fe200078e0213 */
[----:B--2---:R-:W-:Y:S02]  /*6500*/  I2FP.F32.U32 R6, R14 ;  /* 0x0000000e00067245 */ /* 0x004fe40000201000 */
[--C-:B------:R-:W-:Y:S02]  /*6510*/  SHF.R.U64 R20, R4, UR4, R5.reuse ;  /* 0x0000000404147c19 */ /* 0x100fe40008001205 */
[----:B------:R-:W-:Y:S01]  /*6520*/  SHF.R.U32.HI R5, RZ, UR4, R5 ;  /* 0x00000004ff057c19 */ /* 0x000fe20008011605 */
[----:B------:R-:W-:Y:S01]  /*6530*/  FMUL R6, R6, UR5 ;  /* 0x0000000506067c20 */ /* 0x000fe20008400000 */
[----:B------:R-:W-:-:S02]  /*6540*/  ULDC UR4, c[0x0][0x608] ;  /* 0x0001820000047ab9 */ /* 0x000fc40000000800 */
[--C-:B------:R-:W-:Y:S01]  /*6550*/  SHF.R.U64 R23, R20, UR4, R5.reuse ;  /* 0x0000000414177c19 */ /* 0x100fe20008001205 */
[----:B------:R1:W2:Y:S01]  /*6560*/  F2I.U32.TRUNC.NTZ R24, R6 ;  /* 0x0000000600187305 */ /* 0x0002a2000020f000 */
[----:B------:R-:W-:Y:S01]  /*6570*/  SHF.R.U32.HI R4, RZ, UR4, R5 ;  /* 0x00000004ff047c19 */ /* 0x000fe20008011605 */
[----:B------:R-:W-:-:S03]  /*6580*/  ULDC UR4, c[0x0][0x658] ;  /* 0x0001960000047ab9 */ /* 0x000fc60000000800 */
[--C-:B------:R-:W-:Y:S02]  /*6590*/  SHF.R.U64 R22, R23, UR4, R4.reuse ;  /* 0x0000000417167c19 */ /* 0x100fe40008001204 */
[----:B------:R-:W-:-:S03]  /*65a0*/  SHF.R.U32.HI R25, RZ, UR4, R4 ;  /* 0x00000004ff197c19 */ /* 0x000fc60008011604 */
[----:B------:R-:W-:Y:S02]  /*65b0*/  IMAD.MOV.U32 R4, RZ, RZ, R22 ;  /* 0x000000ffff047224 */ /* 0x000fe400078e0016 */
[----:B------:R-:W-:Y:S01]  /*65c0*/  IMAD.MOV.U32 R5, RZ, RZ, R25 ;  /* 0x000000ffff057224 */ /* 0x000fe200078e0019 */
[----:B-1----:R-:W-:Y:S06]  /*65d0*/  @!P0 BRA `(.L_x_112) ;  /* 0x0000000000288947 */ /* 0x002fec0003800000 */
        /* <DEDUP_REMOVED lines=10> */
.L_x_112:
[----:B------:R-:W-:Y:S01]  /*6680*/  ISETP.NE.AND P0, PT, R2, 0x1, PT ;  /* 0x000000010200780c */ /* 0x000fe20003f05270 */
[----:B------:R-:W-:Y:S01]  /*6690*/  ULDC UR4, c[0x0][0x648] ;  /* 0x0001920000047ab9 */ /* 0x000fe20000000800 */
[----:B------:R-:W-:Y:S01]  /*66a0*/  LOP3.LUT R23, R23, UR29, RZ, 0xc0, !PT ;  /* 0x0000001d17177c12 */ /* 0x000fe2000f8ec0ff */
[----:B--2---:R-:W-:Y:S01]  /*66b0*/  IMAD.MOV R24, RZ, RZ, -R24 ;  /* 0x000000ffff187224 */ /* 0x004fe200078e0a18 */
[----:B------:R-:W-:Y:S01]  /*66c0*/  SHF.R.U64 R4, R4, UR4, R5 ;  /* 0x0000000404047c19 */ /* 0x000fe20008001205 */
[----:B------:R-:W-:Y:S01]  /*66d0*/  ULDC UR4, c[0x0][0x638] ;  /* 0x00018e0000047ab9 */ /* 0x000fe20000000800 */
[----:B------:R-:W-:Y:S01]  /*66e0*/  LOP3.LUT R7, R20, UR13, RZ, 0xc0, !PT ;  /* 0x0000000d14077c12 */ /* 0x000fe2000f8ec0ff */
[----:B------:R-:W-:Y:S01]  /*66f0*/  ULDC UR5, c[0x0][0x610] ;  /* 0x0001840000057ab9 */ /* 0x000fe20000000800 */
[----:B------:R-:W-:Y:S02]  /*6700*/  IMAD.MOV.U32 R6, RZ, RZ, R15 ;  /* 0x000000ffff067224 */ /* 0x000fe400078e000f */
[----:B------:R-:W-:-:S02]  /*6710*/  IMAD.MOV R5, RZ, RZ, -R4 ;  /* 0x000000ffff057224 */ /* 0x000fc400078e0a04 */
[----:B------:R-:W-:Y:S02]  /*6720*/  IMAD R4, R4, UR21, R23 ;  /* 0x0000001504047c24 */ /* 0x000fe4000f8e0217 */
[----:B0-----:R-:W-:Y:S02]  /*6730*/  @P0 IMAD R19, R21, R24, R14 ;  /* 0x0000001815130224 */ /* 0x001fe400078e020e */
[----:B------:R-:W-:Y:S01]  /*6740*/  IMAD R22, R5, UR4, R22 ;  /* 0x0000000405167c24 */ /* 0x000fe2000f8e0216 */
[----:B------:R-:W-:Y:S01]  /*6750*/  ULDC UR4, c[0x0][0x600] ;  /* 0x0001800000047ab9 */ /* 0x000fe20000000800 */
[----:B------:R-:W-:Y:S02]  /*6760*/  IMAD R20, R4, UR5, R19 ;  /* 0x0000000504147c24 */ /* 0x000fe4000f8e0213 */
[----:B------:R-:W-:Y:S02]  /*6770*/  IMAD R5, R22, UR4, R7 ;  /* 0x0000000416057c24 */ /* 0x000fe4000f8e0207 */
[----:B------:R-:W-:-:S03]  /*6780*/  IMAD.MOV.U32 R4, RZ, RZ, 0x1 ;  /* 0x00000001ff047424 */ /* 0x000fc600078e00ff */
[----:B------:R-:W-:Y:S02]  /*6790*/  SEL R19, R5, R20, !P0 ;  /* 0x0000001405137207 */ /* 0x000fe40004000000 */
[----:B------:R-:W-:-:S07]  /*67a0*/  SEL R20, R20, R5, !P0 ;  /* 0x0000000514147207 */ /* 0x000fce0004000000 */
.L_x_110:
[----:B------:R-:W-:Y:S05]  /*67b0*/  BSYNC B1 ;  /* 0x0000000000017941 */ /* 0x000fea0003800000 */
.L_x_109:
[----:B------:R-:W-:-:S13]  /*67c0*/  LOP3.LUT P0, RZ, R4, 0xff, RZ, 0xc0, !PT ;  /* 0x000000ff04ff7812 */ /* 0x000fda000780c0ff */
[----:B------:R-:W-:Y:S05]  /*67d0*/  @P0 BRA `(.L_x_113) ;  /* 0xfffffff000ac0947 */ /* 0x000fea000383ffff */
[----:B------:R-:W-:Y:S05]  /*67e0*/  BSYNC B0 ;  /* 0x0000000000007941 */ /* 0x000fea0003800000 */
.L_x_102:
[----:B------:R-:W-:-:S03]  /*67f0*/  UMOV UR4, 0xffffffff ;  /* 0xffffffff00047882 */ /* 0x000fc60000000000 */
[----:B------:R-:W-:Y:S05]  /*6800*/  BRA.DIV UR4, `(.L_x_114) ;  /* 0x0000000604147947 */ /* 0x000fea000b800000 */
[----:B------:R-:W-:-:S13]  /*6810*/  ELECT P6, URZ, PT ;  /* 0x00000000003f782f */ /* 0x000fda00038c0000 */
.L_x_128:
[----:B------:R-:W-:Y:S04]  /*6820*/  BSSY B0, `(.L_x_115) ;  /* 0x000002b000007945 */ /* 0x000fe80003800000 */
[----:B------:R-:W-:Y:S05]  /*6830*/  @!P6 BRA `(.L_x_116) ;  /* 0x0000000000a4e947 */ /* 0x000fea0003800000 */
[----:B------:R-:W-:-:S04]  /*6840*/  LOP3.LUT R18, R18, 0x2, RZ, 0xfc, !PT ;  /* 0x0000000212127812 */ /* 0x000fc800078efcff */
[----:B------:R-:W-:-:S13]  /*6850*/  ISETP.NE.AND P0, PT, R18, 0x3, PT ;  /* 0x000000031200780c */ /* 0x000fda0003f05270 */
[----:B------:R-:W-:Y:S05]  /*6860*/  @!P0 BRA `(.L_x_117) ;  /* 0x0000000000048947 */ /* 0x000fea0003800000 */
[----:B------:R-:W-:Y:S01]  /*6870*/  BPT.TRAP 0x1 ;  /* 0x000000040000795c */ /* 0x000fe20000300000 */
.L_x_117:
[----:B------:R-:W0:Y:S01]  /*6880*/  S2R R5, SR_CgaCtaId ;  /* 0x0000000000057919 */ /* 0x000e220000008800 */
[----:B------:R-:W-:Y:S02]  /*6890*/  MOV R0, 0x400 ;  /* 0x0000040000007802 */ /* 0x000fe40000000f00 */
[----:B------:R-:W-:Y:S02]  /*68a0*/  SHF.L.U32 R2, R3, 0x1f, RZ ;  /* 0x0000001f03027819 */ /* 0x000fe400000006ff */
[----:B0-----:R-:W-:-:S05]  /*68b0*/  LEA R5, R5, R0, 0x18 ;  /* 0x0000000005057211 */ /* 0x001fca00078ec0ff */
[----:B------:R-:W-:-:S04]  /*68c0*/  VIADD R5, R5, 0x20 ;  /* 0x0000002005057836 */ /* 0x000fc80000000000 */
[C---:B------:R-:W-:Y:S02]  /*68d0*/  IMAD R7, R8.reuse, 0x8, R5 ;  /* 0x0000000808077824 */ /* 0x040fe400078e0205 */
[----:B------:R-:W-:Y:S02]  /*68e0*/  VIADD R8, R8, 0x1 ;  /* 0x0000000108087836 */ /* 0x000fe40000000000 */
[----:B------:R-:W0:Y:S03]  /*68f0*/  SYNCS.PHASECHK.TRANS64.TRYWAIT P0, [R7+URZ], R2 ;  /* 0x00000002070075a7 */ /* 0x000e26000800017f */
[----:B------:R-:W-:-:S04]  /*6900*/  ISETP.NE.AND P1, PT, R8, 0x4, PT ;  /* 0x000000040800780c */ /* 0x000fc80003f25270 */
[----:B------:R-:W-:Y:S02]  /*6910*/  SEL R0, RZ, 0x1, P1 ;  /* 0x00000001ff007807 */ /* 0x000fe40000800000 */
[----:B------:R-:W-:Y:S02]  /*6920*/  SEL R8, R8, RZ, P1 ;  /* 0x000000ff08087207 */ /* 0x000fe40000800000 */
[----:B------:R-:W-:-:S03]  /*6930*/  LOP3.LUT R9, R3, R0, RZ, 0x3c, !PT ;  /* 0x0000000003097212 */ /* 0x000fc600078e3cff */
[----:B------:R-:W-:Y:S01]  /*6940*/  IMAD R6, R8, 0x8, R5 ;  /* 0x0000000808067824 */ /* 0x000fe200078e0205 */
[----:B------:R-:W-:Y:S01]  /*6950*/  SHF.L.U32 R3, R9, 0x1f, RZ ;  /* 0x0000001f09037819 */ /* 0x000fe200000006ff */
[----:B0-----:R-:W-:Y:S06]  /*6960*/  @!P0 BRA `(.L_x_118) ;  /* 0x0000000000dc8947 */ /* 0x001fec0003800000 */
.L_x_129:
[----:B------:R-:W1:Y:S01]  /*6970*/  SYNCS.PHASECHK.TRANS64.TRYWAIT P0, [R6+URZ], R3 ;  /* 0x00000003060075a7 */ /* 0x000e62000800017f */
[----:B------:R-:W-:-:S05]  /*6980*/  VIADD R0, R8, 0x1 ;  /* 0x0000000108007836 */ /* 0x000fca0000000000 */
[----:B------:R-:W-:-:S04]  /*6990*/  ISETP.NE.AND P1, PT, R0, 0x4, PT ;  /* 0x000000040000780c */ /* 0x000fc80003f25270 */
[----:B0-----:R-:W-:Y:S02]  /*69a0*/  SEL R2, RZ, 0x1, P1 ;  /* 0x00000001ff027807 */ /* 0x001fe40000800000 */
[----:B------:R-:W-:Y:S02]  /*69b0*/  SEL R0, R0, RZ, P1 ;  /* 0x000000ff00007207 */ /* 0x000fe40000800000 */
[----:B------:R-:W-:-:S03]  /*69c0*/  LOP3.LUT R9, R9, R2, RZ, 0x3c, !PT ;  /* 0x0000000209097212 */ /* 0x000fc600078e3cff */
[----:B------:R-:W-:Y:S01]  /*69d0*/  IMAD R7, R0, 0x8, R5 ;  /* 0x0000000800077824 */ /* 0x000fe200078e0205 */
[----:B------:R-:W-:Y:S01]  /*69e0*/  SHF.L.U32 R4, R9, 0x1f, RZ ;  /* 0x0000001f09047819 */ /* 0x000fe200000006ff */
[----:B-1----:R-:W-:Y:S06]  /*69f0*/  @!P0 BRA `(.L_x_119) ;  /* 0x0000000000cc8947 */ /* 0x002fec0003800000 */
.L_x_130:
[----:B------:R-:W1:Y:S01]  /*6a00*/  SYNCS.PHASECHK.TRANS64.TRYWAIT P0, [R7+URZ], R4 ;  /* 0x00000004070075a7 */ /* 0x000e62000800017f */
[----:B------:R-:W-:-:S05]  /*6a10*/  VIADD R0, R0, 0x1 ;  /* 0x0000000100007836 */ /* 0x000fca0000000000 */
[----:B------:R-:W-:-:S04]  /*6a20*/  ISETP.NE.AND P1, PT, R0, 0x4, PT ;  /* 0x000000040000780c */ /* 0x000fc80003f25270 */
[----:B------:R-:W-:Y:S02]  /*6a30*/  SEL R2, RZ, 0x1, P1 ;  /* 0x00000001ff027807 */ /* 0x000fe40000800000 */
[----:B------:R-:W-:Y:S02]  /*6a40*/  SEL R0, R0, RZ, P1 ;  /* 0x000000ff00007207 */ /* 0x000fe40000800000 */
[----:B------:R-:W-:Y:S01]  /*6a50*/  LOP3.LUT R2, R9, R2, RZ, 0x3c, !PT ;  /* 0x0000000209027212 */ /* 0x000fe200078e3cff */
[----:B-1----:R-:W-:Y:S06]  /*6a60*/  @!P0 BRA `(.L_x_120) ;  /* 0x0000000000c48947 */ /* 0x002fec0003800000 */
.L_x_131:
[----:B------:R-:W-:Y:S01]  /*6a70*/  IMAD R5, R0, 0x8, R5 ;  /* 0x0000000800057824 */ /* 0x000fe200078e0205 */
[----:B------:R-:W-:-:S07]  /*6a80*/  SHF.L.U32 R0, R2, 0x1f, RZ ;  /* 0x0000001f02007819 */ /* 0x000fce00000006ff */
.L_x_121:
[----:B--2---:R2:W3:Y:S02]  /*6a90*/  SYNCS.PHASECHK.TRANS64.TRYWAIT P0, [R5+URZ], R0 ;  /* 0x00000000050075a7 */ /* 0x0044e4000800017f */
[----:B---3--:R-:W-:Y:S05]  /*6aa0*/  @!P0 NANOSLEEP.SYNCS 0x989680 ;  /* 0x009896800000895d */ /* 0x008fea0003900000 */
[----:B------:R-:W3:Y:S02]  /*6ab0*/  @!P0 SYNCS.PHASECHK.TRANS64 P0, [R5+URZ], R0 ;  /* 0x00000000050085a7 */ /* 0x000ee4000800007f */
[----:B---3--:R-:W-:Y:S05]  /*6ac0*/  @!P0 BRA `(.L_x_121) ;  /* 0xfffffffc00f08947 */ /* 0x008fea000383ffff */
.L_x_116:
[----:B------:R-:W-:Y:S05]  /*6ad0*/  BSYNC B0 ;  /* 0x0000000000007941 */ /* 0x000fea0003800000 */
.L_x_115:
[----:B------:R-:W-:Y:S05]  /*6ae0*/  EXIT ;  /* 0x000000000000794d */ /* 0x000fea0003800000 */
.L_x_21:
[----:B-1----:R1:W2:Y:S02]  /*6af0*/  SYNCS.PHASECHK.TRANS64.TRYWAIT P1, [R3+URZ], R0 ;  /* 0x00000000030075a7 */ /* 0x0022a4000802017f */
[----:B--2---:R-:W-:Y:S05]  /*6b00*/  @!P1 NANOSLEEP.SYNCS 0x989680 ;  /* 0x009896800000995d */ /* 0x004fea0003900000 */
[----:B------:R-:W2:Y:S02]  /*6b10*/  @!P1 SYNCS.PHASECHK.TRANS64 P1, [R3+URZ], R0 ;  /* 0x00000000030095a7 */ /* 0x000ea4000802007f */
[----:B--2---:R-:W-:Y:S05]  /*6b20*/  @!P1 BRA `(.L_x_21) ;  /* 0xfffffffc00f09947 */ /* 0x004fea000383ffff */
[----:B------:R-:W-:Y:S05]  /*6b30*/  BRA `(.L_x_20) ;  /* 0xffffffac00007947 */ /* 0x000fea000383ffff */
.L_x_26:
[----:B-1----:R1:W2:Y:S02]  /*6b40*/  SYNCS.PHASECHK.TRANS64.TRYWAIT P1, [R5+URZ], R4 ;  /* 0x00000004050075a7 */ /* 0x0022a4000802017f */
[----:B--2---:R-:W-:Y:S05]  /*6b50*/  @!P1 NANOSLEEP.SYNCS 0x989680 ;  /* 0x009896800000995d */ /* 0x004fea0003900000 */
[----:B------:R-:W2:Y:S02]  /*6b60*/  @!P1 SYNCS.PHASECHK.TRANS64 P1, [R5+URZ], R4 ;  /* 0x00000004050095a7 */ /* 0x000ea4000802007f */
[----:B--2---:R-:W-:Y:S05]  /*6b70*/  @!P1 BRA `(.L_x_26) ;  /* 0xfffffffc00f09947 */ /* 0x004fea000383ffff */
[----:B------:R-:W-:Y:S05]  /*6b80*/  BRA `(.L_x_25) ;  /* 0xffffffb400287947 */ /* 0x000fea000383ffff */
.L_x_103:
[----:B------:R-:W-:Y:S01]  /*6b90*/  BSSY B1, `(.L_x_122) ;  /* 0x0000006000017945 */ /* 0x000fe20003800000 */
[----:B------:R-:W-:-:S07]  /*6ba0*/  IMAD.MOV.U32 R15, RZ, RZ, -0x1 ;  /* 0xffffffffff0f7424 */ /* 0x000fce00078e00ff */
[----:B------:R-:W-:Y:S05]  /*6bb0*/  WARPSYNC.COLLECTIVE R15, `(.L_x_123) ;  /* 0x000000000f0c7348 */ /* 0x000fea0003c00000 */
[----:B------:R-:W-:Y:S02]  /*6bc0*/  ELECT P6, UR62, PT ;  /* 0x00000000003e782f */ /* 0x000fe400038c0000 */
[----:B------:R-:W-:Y:S01]  /*6bd0*/  MOV R14, UR62 ;  /* 0x0000003e000e7c02 */ /* 0x000fe20008000f00 */
[----:B------:R-:W-:Y:S10]  /*6be0*/  ENDCOLLECTIVE ;  /* 0x000000000000791b */ /* 0x000ff40003800000 */
.L_x_123:
[----:B------:R-:W-:Y:S05]  /*6bf0*/  BSYNC B1 ;  /* 0x0000000000017941 */ /* 0x000fea0003800000 */
.L_x_122:
[----:B------:R-:W-:Y:S05]  /*6c00*/  BRA `(.L_x_124) ;  /* 0xffffffec00ac7947 */ /* 0x000fea000383ffff */
.L_x_106:
[----:B0-----:R0:W1:Y:S02]  /*6c10*/  SYNCS.PHASECHK.TRANS64.TRYWAIT P0, [R20+URZ+0x20], R7 ;  /* 0x00002007140075a7 */ /* 0x001064000800017f */
[----:B-1----:R-:W-:Y:S05]  /*6c20*/  @!P0 NANOSLEEP.SYNCS 0x989680 ;  /* 0x009896800000895d */ /* 0x002fea0003900000 */
[----:B------:R-:W1:Y:S02]  /*6c30*/  @!P0 SYNCS.PHASECHK.TRANS64 P0, [R20+URZ+0x20], R7 ;  /* 0x00002007140085a7 */ /* 0x000e64000800007f */
[----:B-1----:R-:W-:Y:S05]  /*6c40*/  @!P0 BRA `(.L_x_106) ;  /* 0xfffffffc00f08947 */ /* 0x002fea000383ffff */
[----:B------:R-:W-:Y:S05]  /*6c50*/  BRA `(.L_x_125) ;  /* 0xffffffec00ec7947 */ /* 0x000fea000383ffff */
.L_x_114:
[----:B------:R-:W-:Y:S01]  /*6c60*/  BSSY B0, `(.L_x_126) ;  /* 0x0000006000007945 */ /* 0x000fe20003800000 */
[----:B------:R-:W-:-:S07]  /*6c70*/  IMAD.MOV.U32 R15, RZ, RZ, -0x1 ;  /* 0xffffffffff0f7424 */ /* 0x000fce00078e00ff */
[----:B------:R-:W-:Y:S05]  /*6c80*/  WARPSYNC.COLLECTIVE R15, `(.L_x_127) ;  /* 0x000000000f0c7348 */ /* 0x000fea0003c00000 */
[----:B------:R-:W-:Y:S02]  /*6c90*/  ELECT P6, UR62, PT ;  /* 0x00000000003e782f */ /* 0x000fe400038c0000 */
[----:B------:R-:W-:Y:S01]  /*6ca0*/  MOV R14, UR62 ;  /* 0x0000003e000e7c02 */ /* 0x000fe20008000f00 */
[----:B------:R-:W-:Y:S10]  /*6cb0*/  ENDCOLLECTIVE ;  /* 0x000000000000791b */ /* 0x000ff40003800000 */
.L_x_127:
[----:B------:R-:W-:Y:S05]  /*6cc0*/  BSYNC B0 ;  /* 0x0000000000007941 */ /* 0x000fea0003800000 */
.L_x_126:
[----:B------:R-:W-:Y:S05]  /*6cd0*/  BRA `(.L_x_128) ;  /* 0xfffffff800d07947 */ /* 0x000fea000383ffff */
.L_x_118:
[----:B0-----:R0:W1:Y:S02]  /*6ce0*/  SYNCS.PHASECHK.TRANS64.TRYWAIT P0, [R7+URZ], R2 ;  /* 0x00000002070075a7 */ /* 0x001064000800017f */
[----:B-1----:R-:W-:Y:S05]  /*6cf0*/  @!P0 NANOSLEEP.SYNCS 0x989680 ;  /* 0x009896800000895d */ /* 0x002fea0003900000 */
[----:B------:R-:W1:Y:S02]  /*6d00*/  @!P0 SYNCS.PHASECHK.TRANS64 P0, [R7+URZ], R2 ;  /* 0x00000002070085a7 */ /* 0x000e64000800007f */
[----:B-1----:R-:W-:Y:S05]  /*6d10*/  @!P0 BRA `(.L_x_118) ;  /* 0xfffffffc00f08947 */ /* 0x002fea000383ffff */
[----:B------:R-:W-:Y:S05]  /*6d20*/  BRA `(.L_x_129) ;  /* 0xfffffffc00107947 */ /* 0x000fea000383ffff */
.L_x_119:
[----:B0-----:R0:W1:Y:S02]  /*6d30*/  SYNCS.PHASECHK.TRANS64.TRYWAIT P0, [R6+URZ], R3 ;  /* 0x00000003060075a7 */ /* 0x001064000800017f */
[----:B-1----:R-:W-:Y:S05]  /*6d40*/  @!P0 NANOSLEEP.SYNCS 0x989680 ;  /* 0x009896800000895d */ /* 0x002fea0003900000 */
[----:B------:R-:W1:Y:S02]  /*6d50*/  @!P0 SYNCS.PHASECHK.TRANS64 P0, [R6+URZ], R3 ;  /* 0x00000003060085a7 */ /* 0x000e64000800007f */
[----:B-1----:R-:W-:Y:S05]  /*6d60*/  @!P0 BRA `(.L_x_119) ;  /* 0xfffffffc00f08947 */ /* 0x002fea000383ffff */
[----:B------:R-:W-:Y:S05]  /*6d70*/  BRA `(.L_x_130) ;  /* 0xfffffffc00207947 */ /* 0x000fea000383ffff */
.L_x_120:
[----:B-1----:R1:W2:Y:S02]  /*6d80*/  SYNCS.PHASECHK.TRANS64.TRYWAIT P0, [R7+URZ], R4 ;  /* 0x00000004070075a7 */ /* 0x0022a4000800017f */
[----:B--2---:R-:W-:Y:S05]  /*6d90*/  @!P0 NANOSLEEP.SYNCS 0x989680 ;  /* 0x009896800000895d */ /* 0x004fea0003900000 */
[----:B------:R-:W2:Y:S02]  /*6da0*/  @!P0 SYNCS.PHASECHK.TRANS64 P0, [R7+URZ], R4 ;  /* 0x00000004070085a7 */ /* 0x000ea4000800007f */
[----:B--2---:R-:W-:Y:S05]  /*6db0*/  @!P0 BRA `(.L_x_120) ;  /* 0xfffffffc00f08947 */ /* 0x004fea000383ffff */
[----:B------:R-:W-:Y:S05]  /*6dc0*/  BRA `(.L_x_131) ;  /* 0xfffffffc00287947 */ /* 0x000fea000383ffff */
.L_x_132:
[----:B------:R-:W-:-:S00]  /*6dd0*/  BRA `(.L_x_132) ;  /* 0xfffffffc00fc7947 */ /* 0x000fc0000383ffff */
[----:B------:R-:W-:-:S00]  /*6de0*/  NOP ;  /* 0x0000000000007918 */ /* 0x000fc00000000000 */
        /* <DEDUP_REMOVED lines=9> */
.L_x_133:


//--------------------- .nv.global.init           --------------------------
	.section	.nv.global.init,"aw",@progbits
.nv.global.init:
	.type		$str$22,@object
	.size		$str$22,($str$23 - $str$22)
$str$22:
        /*0000*/ 	.byte	0x6b, 0x5f, 0x74, 0x69, 0x6c, 0x65, 0x5f, 0x63, 0x6f, 0x75, 0x6e, 0x74, 0x20, 0x3e, 0x3d, 0x20
        /*0010*/ 	.byte	0x31, 0x00
	.type		$str$23,@object
	.size		$str$23,(__unnamed_1 - $str$23)
$str$23:
        /*0012*/ 	.byte	0x2f, 0x74, 0x6d, 0x70, 0x2f, 0x63, 0x75, 0x74, 0x6c, 0x61, 0x73, 0x73, 0x5f, 0x73, 0x77, 0x65
        /*0022*/ 	.byte	0x65, 0x70, 0x5f, 0x73, 0x72, 0x63, 0x2f, 0x69, 0x6e, 0x63, 0x6c, 0x75, 0x64, 0x65, 0x2f, 0x63
        /*0032*/ 	.byte	0x75, 0x74, 0x6c, 0x61, 0x73, 0x73, 0x2f, 0x67, 0x65, 0x6d, 0x6d, 0x2f, 0x63, 0x6f, 0x6c, 0x6c
        /*0042*/ 	.byte	0x65, 0x63, 0x74, 0x69, 0x76, 0x65, 0x2f, 0x73, 0x6d, 0x39, 0x30, 0x5f, 0x6d, 0x6d, 0x61, 0x5f
        /*0052*/ 	.byte	0x74, 0x6d, 0x61, 0x5f, 0x67, 0x6d, 0x6d, 0x61, 0x5f, 0x73, 0x73, 0x5f, 0x77, 0x61, 0x72, 0x70
        /*0062*/ 	.byte	0x73, 0x70, 0x65, 0x63, 0x69, 0x61, 0x6c, 0x69, 0x7a, 0x65, 0x64, 0x2e, 0x68, 0x70, 0x70, 0x00
	.type		__unnamed_1,@object
	.size		__unnamed_1,(.L_0 - __unnamed_1)
__unnamed_1:
        /*0072*/ 	.byte	0x76, 0x6f, 0x69, 0x64, 0x20, 0x63, 0x75, 0x74, 0x6c, 0x61, 0x73, 0x73, 0x3a, 0x3a, 0x67, 0x65
        /* <DEDUP_REMOVED lines=177> */
        /*0b92*/ 	.byte	0x6e, 0x74, 0x69, 0x74, 0x79, 0x5d, 0x00
.L_0:


//--------------------- .nv.shared._ZN7cutlass13device_kernelINS_4gemm6kernel13GemmUniversalIN4cute5tupleIJiiiiEEENS1_10collective13CollectiveMmaINS1_34MainloopSm90TmaGmmaWarpSpecializedILi4ENS5_IJNS4_1CILi1EEENSA_ILi2EEESB_EEENS1_35KernelTmaWarpSpecializedCooperativeEEENS5_IJNSA_ILi128EEENSA_ILi64EEESG_EEENS_10tfloat32_tENS5_IJlSB_lEEESJ_SK_NS4_8TiledMMAINS4_8MMA_AtomIJNS4_4SM904GMMA29MMA_64x64x8_F32TF32TF32_SS_TNILNSO_7ScaleInE1ELSQ_1EEEEEENS4_6LayoutINS5_IJSC_SB_SB_EEENS5_IJSB_NSA_ILi0EEESV_EEEEENS5_IJNS4_10UnderscoreESY_SY_EEEEENS4_23SM90_TMA_LOAD_MULTICASTENS4_14ComposedLayoutINS4_7SwizzleILi3ELi4ELi3EEENS4_18smem_ptr_flag_bitsILi32EEENST_INS5_IJNSA_ILi8EEENSA_ILi32EEEEEENS5_IJS18_SB_EEEEEEEvNS4_8identityENS4_13SM90_TMA_LOADES1C_vS1D_EENS_8epilogue10collective6detail29Sm90TmaWarpSpecializedAdapterINS1H_15DefaultEpilogueISJ_SK_SK_NS1G_6thread17LinearCombinationISJ_Li1EffLNS1L_9ScaleType4KindE0ELNS_15FloatRoundStyleE2ESJ_EENS1_15EpilogueDefaultEEEEEvvEEEEvNT_6ParamsE --------------------------
	.section	.nv.shared._ZN7cutlass13device_kernelINS_4gemm6kernel13GemmUniversalIN4cute5tupleIJiiiiEEENS1_10collective13CollectiveMmaINS1_34MainloopSm90TmaGmmaWarpSpecializedILi4ENS5_IJNS4_1CILi1EEENSA_ILi2EEESB_EEENS1_35KernelTmaWarpSpecializedCooperativeEEENS5_IJNSA_ILi128EEENSA_ILi64EEESG_EEENS_10tfloat32_tENS5_IJlSB_lEEESJ_SK_NS4_8TiledMMAINS4_8MMA_AtomIJNS4_4SM904GMMA29MMA_64x64x8_F32TF32TF32_SS_TNILNSO_7ScaleInE1ELSQ_1EEEEEENS4_6LayoutINS5_IJSC_SB_SB_EEENS5_IJSB_NSA_ILi0EEESV_EEEEENS5_IJNS4_10UnderscoreESY_SY_EEEEENS4_23SM90_TMA_LOAD_MULTICASTENS4_14ComposedLayoutINS4_7SwizzleILi3ELi4ELi3EEENS4_18smem_ptr_flag_bitsILi32EEENST_INS5_IJNSA_ILi8EEENSA_ILi32EEEEEENS5_IJS18_SB_EEEEEEEvNS4_8identityENS4_13SM90_TMA_LOADES1C_vS1D_EENS_8epilogue10collective6detail29Sm90TmaWarpSpecializedAdapterINS1H_15DefaultEpilogueISJ_SK_SK_NS1G_6thread17LinearCombinationISJ_Li1EffLNS1L_9ScaleType4KindE0ELNS_15FloatRoundStyleE2ESJ_EENS1_15EpilogueDefaultEEEEEvvEEEEvNT_6ParamsE,"aw",@nobits
	.sectionflags	@""
	.align	16
	.zero		1024


//--------------------- .nv.shared.reserved.0     --------------------------
	.section	.nv.shared.reserved.0,"aw",@nobits
	.weak		__nv_reservedSMEM_offset_0_alias
	.size		__nv_reservedSMEM_offset_0_alias, 0, 0
	.other		__nv_reservedSMEM_offset_0_alias,@"STO_CUDA_RESERVED_SHARED STV_DEFAULT"
__nv_reservedSMEM_offset_0_alias:
	.zero		0


//--------------------- .nv.global                --------------------------
	.section	.nv.global,"aw",@nobits
.nv.global:
	.type		_ZN39_INTERNAL_4924dbd5_4_k_cu_dbd8d90c_63814cute1_E,@object
	.size		_ZN39_INTERNAL_4924dbd5_4_k_cu_dbd8d90c_63814cute1_E,(_ZN39_INTERNAL_4924dbd5_4_k_cu_dbd8d90c_63814cuda3std3__45__cpo6cbeginE - _ZN39_INTERNAL_4924dbd5_4_k_cu_dbd8d90c_63814cute1_E)
_ZN39_INTERNAL_4924dbd5_4_k_cu_dbd8d90c_63814cute1_E:
	.zero		1
	.type		_ZN39_INTERNAL_4924dbd5_4_k_cu_dbd8d90c_63814cuda3std3__45__cpo6cbeginE,@object
	.size		_ZN39_INTERNAL_4924dbd5_4_k_cu_dbd8d90c_63814cuda3std3__45__cpo6cbeginE,(_ZN39_INTERNAL_4924dbd5_4_k_cu_dbd8d90c_63814cuda3std3__48in_placeE - _ZN39_INTERNAL_4924dbd5_4_k_cu_dbd8d90c_63814cuda3std3__45__cpo6cbeginE)
_ZN39_INTERNAL_4924dbd5_4_k_cu_dbd8d90c_63814cuda3std3__45__cpo6cbeginE:
	.zero		1
	.type		_ZN39_INTERNAL_4924dbd5_4_k_cu_dbd8d90c_63814cuda3std3__48in_placeE,@object
	.size		_ZN39_INTERNAL_4924dbd5_4_k_cu_dbd8d90c_63814cuda3std3__48in_placeE,(_ZN39_INTERNAL_4924dbd5_4_k_cu_dbd8d90c_63814cuda3std6ranges3__45__cpo9iter_moveE - _ZN39_INTERNAL_4924dbd5_4_k_cu_dbd8d90c_63814cuda3std3__48in_placeE)
_ZN39_INTERNAL_4924dbd5_4_k_cu_dbd8d90c_63814cuda3std3__48in_placeE:
	.zero		1
	.type		_ZN39_INTERNAL_4924dbd5_4_k_cu_dbd8d90c_63814cuda3std6ranges3__45__cpo9iter_moveE,@object
	.size		_ZN39_INTERNAL_4924dbd5_4_k_cu_dbd8d90c_63814cuda3std6ranges3__45__cpo9iter_moveE,(_ZN39_INTERNAL_4924dbd5_4_k_cu_dbd8d90c_63814cuda3std3__45__cpo5beginE - _ZN39_INTERNAL_4924dbd5_4_k_cu_dbd8d90c_63814cuda3std6ranges3__45__cpo9iter_moveE)
_ZN39_INTERNAL_4924dbd5_4_k_cu_dbd8d90c_63814cuda3std6ranges3__45__cpo9iter_moveE:
	.zero		1
	.type		_ZN39_INTERNAL_4924dbd5_4_k_cu_dbd8d90c_63814cuda3std3__45__cpo5beginE,@object
	.size		_ZN39_INTERNAL_4924dbd5_4_k_cu_dbd8d90c_63814cuda3std3__45__cpo5beginE,(_ZN39_INTERNAL_4924dbd5_4_k_cu_dbd8d90c_63814cuda3std3__441_GLOBAL__N__4924dbd5_4_k_cu_dbd8d90c_63816ignoreE - _ZN39_INTERNAL_4924dbd5_4_k_cu_dbd8d90c_63814cuda3std3__45__cpo5beginE)
_ZN39_INTERNAL_4924dbd5_4_k_cu_dbd8d90c_63814cuda3std3__45__cpo5beginE:
	.zero		1
	.type		_ZN39_INTERNAL_4924dbd5_4_k_cu_dbd8d90c_63814cuda3std3__441_GLOBAL__N__4924dbd5_4_k_cu_dbd8d90c_63816ignoreE,@object
	.size		_ZN39_INTERNAL_4924dbd5_4_k_cu_dbd8d90c_63814cuda3std3__441_GLOBAL__N__4924dbd5_4_k_cu_dbd8d90c_63816ignoreE,(_ZN39_INTERNAL_4924dbd5_4_k_cu_dbd8d90c_63814cute7productE - _ZN39_INTERNAL_4924dbd5_4_k_cu_dbd8d90c_63814cuda3std3__441_GLOBAL__N__4924dbd5_4_k_cu_dbd8d90c_63816ignoreE)
_ZN39_INTERNAL_4924dbd5_4_k_cu_dbd8d90c_63814cuda3std3__441_GLOBAL__N__4924dbd5_4_k_cu_dbd8d90c_63816ignoreE:
	.zero		1
	.type		_ZN39_INTERNAL_4924dbd5_4_k_cu_dbd8d90c_63814cute7productE,@object
	.size		_ZN39_INTERNAL_4924dbd5_4_k_cu_dbd8d90c_63814cute7productE,(_ZN39_INTERNAL_4924dbd5_4_k_cu_dbd8d90c_63814cuda3std3__45__cpo3endE - _ZN39_INTERNAL_4924dbd5_4_k_cu_dbd8d90c_63814cute7productE)
_ZN39_INTERNAL_4924dbd5_4_k_cu_dbd8d90c_63814cute7productE:
	.zero		1
	.type		_ZN39_INTERNAL_4924dbd5_4_k_cu_dbd8d90c_63814cuda3std3__45__cpo3endE,@object
	.size		_ZN39_INTERNAL_4924dbd5_4_k_cu_dbd8d90c_63814cuda3std3__45__cpo3endE,(_ZN39_INTERNAL_4924dbd5_4_k_cu_dbd8d90c_63814cuda3std3__419piecewise_constructE - _ZN39_INTERNAL_4924dbd5_4_k_cu_dbd8d90c_63814cuda3std3__45__cpo3endE)
_ZN39_INTERNAL_4924dbd5_4_k_cu_dbd8d90c_63814cuda3std3__45__cpo3endE:
	.zero		1
	.type		_ZN39_INTERNAL_4924dbd5_4_k_cu_dbd8d90c_63814cuda3std3__419piecewise_constructE,@object
	.size		_ZN39_INTERNAL_4924dbd5_4_k_cu_dbd8d90c_63814cuda3std3__419piecewise_constructE,(_ZN39_INTERNAL_4924dbd5_4_k_cu_dbd8d90c_63814cuda3std3__45__cpo4cendE - _ZN39_INTERNAL_4924dbd5_4_k_cu_dbd8d90c_63814cuda3std3__419piecewise_constructE)
_ZN39_INTERNAL_4924dbd5_4_k_cu_dbd8d90c_63814cuda3std3__419piecewise_constructE:
	.zero		1
	.type		_ZN39_INTERNAL_4924dbd5_4_k_cu_dbd8d90c_63814cuda3std3__45__cpo4cendE,@object
	.size		_ZN39_INTERNAL_4924dbd5_4_k_cu_dbd8d90c_63814cuda3std3__45__cpo4cendE,(_ZN39_INTERNAL_4924dbd5_4_k_cu_dbd8d90c_63814cuda3std6ranges3__45__cpo4swapE - _ZN39_INTERNAL_4924dbd5_4_k_cu_dbd8d90c_63814cuda3std3__45__cpo4cendE)
_ZN39_INTERNAL_4924dbd5_4_k_cu_dbd8d90c_63814cuda3std3__45__cpo4cendE:
	.zero		1
	.type		_ZN39_INTERNAL_4924dbd5_4_k_cu_dbd8d90c_63814cuda3std6ranges3__45__cpo4swapE,@object
	.size		_ZN39_INTERNAL_4924dbd5_4_k_cu_dbd8d90c_63814cuda3std6ranges3__45__cpo4swapE,(.L_8 - _ZN39_INTERNAL_4924dbd5_4_k_cu_dbd8d90c_63814cuda3std6ranges3__45__cpo4swapE)
_ZN39_INTERNAL_4924dbd5_4_k_cu_dbd8d90c_63814cuda3std6ranges3__45__cpo4swapE:
	.zero		1
.L_8:


//--------------------- .nv.constant0._ZN7cutlass13device_kernelINS_4gemm6kernel13GemmUniversalIN4cute5tupleIJiiiiEEENS1_10collective13CollectiveMmaINS1_34MainloopSm90TmaGmmaWarpSpecializedILi4ENS5_IJNS4_1CILi1EEENSA_ILi2EEESB_EEENS1_35KernelTmaWarpSpecializedCooperativeEEENS5_IJNSA_ILi128EEENSA_ILi64EEESG_EEENS_10tfloat32_tENS5_IJlSB_lEEESJ_SK_NS4_8TiledMMAINS4_8MMA_AtomIJNS4_4SM904GMMA29MMA_64x64x8_F32TF32TF32_SS_TNILNSO_7ScaleInE1ELSQ_1EEEEEENS4_6LayoutINS5_IJSC_SB_SB_EEENS5_IJSB_NSA_ILi0EEESV_EEEEENS5_IJNS4_10UnderscoreESY_SY_EEEEENS4_23SM90_TMA_LOAD_MULTICASTENS4_14ComposedLayoutINS4_7SwizzleILi3ELi4ELi3EEENS4_18smem_ptr_flag_bitsILi32EEENST_INS5_IJNSA_ILi8EEENSA_ILi32EEEEEENS5_IJS18_SB_EEEEEEEvNS4_8identityENS4_13SM90_TMA_LOADES1C_vS1D_EENS_8epilogue10collective6detail29Sm90TmaWarpSpecializedAdapterINS1H_15DefaultEpilogueISJ_SK_SK_NS1G_6thread17LinearCombinationISJ_Li1EffLNS1L_9ScaleType4KindE0ELNS_15FloatRoundStyleE2ESJ_EENS1_15EpilogueDefaultEEEEEvvEEEEvNT_6ParamsE --------------------------
	.section	.nv.constant0._ZN7cutlass13device_kernelINS_4gemm6kernel13GemmUniversalIN4cute5tupleIJiiiiEEENS1_10collective13CollectiveMmaINS1_34MainloopSm90TmaGmmaWarpSpecializedILi4ENS5_IJNS4_1CILi1EEENSA_ILi2EEESB_EEENS1_35KernelTmaWarpSpecializedCooperativeEEENS5_IJNSA_ILi128EEENSA_ILi64EEESG_EEENS_10tfloat32_tENS5_IJlSB_lEEESJ_SK_NS4_8TiledMMAINS4_8MMA_AtomIJNS4_4SM904GMMA29MMA_64x64x8_F32TF32TF32_SS_TNILNSO_7ScaleInE1ELSQ_1EEEEEENS4_6LayoutINS5_IJSC_SB_SB_EEENS5_IJSB_NSA_ILi0EEESV_EEEEENS5_IJNS4_10UnderscoreESY_SY_EEEEENS4_23SM90_TMA_LOAD_MULTICASTENS4_14ComposedLayoutINS4_7SwizzleILi3ELi4ELi3EEENS4_18smem_ptr_flag_bitsILi32EEENST_INS5_IJNSA_ILi8EEENSA_ILi32EEEEEENS5_IJS18_SB_EEEEEEEvNS4_8identityENS4_13SM90_TMA_LOADES1C_vS1D_EENS_8epilogue10collective6detail29Sm90TmaWarpSpecializedAdapterINS1H_15DefaultEpilogueISJ_SK_SK_NS1G_6thread17LinearCombinationISJ_Li1EffLNS1L_9ScaleType4KindE0ELNS_15FloatRoundStyleE2ESJ_EENS1_15EpilogueDefaultEEEEEvvEEEEvNT_6ParamsE,"a",@progbits
	.sectionflags	@""
	.align	4
.nv.constant0._ZN7cutlass13device_kernelINS_4gemm6kernel13GemmUniversalIN4cute5tupleIJiiiiEEENS1_10collective13CollectiveMmaINS1_34MainloopSm90TmaGmmaWarpSpecializedILi4ENS5_IJNS4_1CILi1EEENSA_ILi2EEESB_EEENS1_35KernelTmaWarpSpecializedCooperativeEEENS5_IJNSA_ILi128EEENSA_ILi64EEESG_EEENS_10tfloat32_tENS5_IJlSB_lEEESJ_SK_NS4_8TiledMMAINS4_8MMA_AtomIJNS4_4SM904GMMA29MMA_64x64x8_F32TF32TF32_SS_TNILNSO_7ScaleInE1ELSQ_1EEEEEENS4_6LayoutINS5_IJSC_SB_SB_EEENS5_IJSB_NSA_ILi0EEESV_EEEEENS5_IJNS4_10UnderscoreESY_SY_EEEEENS4_23SM90_TMA_LOAD_MULTICASTENS4_14ComposedLayoutINS4_7SwizzleILi3ELi4ELi3EEENS4_18smem_ptr_flag_bitsILi32EEENST_INS5_IJNSA_ILi8EEENSA_ILi32EEEEEENS5_IJS18_SB_EEEEEEEvNS4_8identityENS4_13SM90_TMA_LOADES1C_vS1D_EENS_8epilogue10collective6detail29Sm90TmaWarpSpecializedAdapterINS1H_15DefaultEpilogueISJ_SK_SK_NS1G_6thread17LinearCombinationISJ_Li1EffLNS1L_9ScaleType4KindE0ELNS_15FloatRoundStyleE2ESJ_EENS1_15EpilogueDefaultEEEEEvvEEEEvNT_6ParamsE:
	.zero		1664


//--------------------- SYMBOLS --------------------------

	.type		.nv.reservedSmem.offset0,@object
	.size		.nv.reservedSmem.offset0,0x4
	.type		__assertfail,@function
